	.target	sm_90a

	.elftype	@"ET_EXEC"


//--------------------- .note.nv.tkinfo           --------------------------
	.section	.note.nv.tkinfo,"",@"SHT_NOTE"
	.sectionflags	@"SHF_NOTE_NV_TKINFO"
	.tkinfo
        /*0018*/ 	.word	0x00000002
        /*0030*/ 	.string	""
        /*0030*/ 	.string	"ptxas"
        /*0030*/ 	.string	"Cuda compilation tools, release 13.0, V13.0.88"
        /*0030*/ 	.string	"Build cuda_13.0.r13.0/compiler.36424714_0"
        /*0030*/ 	.string	"-arch sm_90a -m 64 "



//--------------------- .note.nv.cuinfo           --------------------------
	.section	.note.nv.cuinfo,"",@"SHT_NOTE"
	.sectionflags	@"SHF_NOTE_NV_CUINFO"
        /*0018*/ 	.short	0x0002
        /*001a*/ 	.short	0x005a
        /*001c*/ 	.short	0x0082
	.zero		2


//--------------------- .nv.info                  --------------------------
	.section	.nv.info,"",@"SHT_CUDA_INFO"
	.align	4


	//----- nvinfo : EIATTR_REGCOUNT
	.align		4
        /*0000*/ 	.byte	0x04, 0x2f
        /*0002*/ 	.short	(.L_15 - .L_14)
	.align		4
.L_14:
        /*0004*/ 	.word	index@(_ZN7cutlass13device_kernelINS_4gemm6kernel13GemmUniversalIN4cute5tupleIJiiiiEEENS1_10collective13CollectiveMmaINS1_34MainloopSm90TmaGmmaWarpSpecializedILi7ENS5_IJNS4_1CILi2EEENSA_ILi1EEESC_EEENS1_35KernelTmaWarpSpecializedCooperativeEEENS5_IJNSA_ILi128EEESG_SG_EEEaNS5_IJlSC_lEEEaSI_NS4_8TiledMMAINS4_8MMA_AtomIJNS4_4SM904GMMA27MMA_64x128x32_S32S8S8_SS_TNEEEENS4_6LayoutISD_NS5_IJSC_NSA_ILi0EEESQ_EEEEENS5_IJNS4_10UnderscoreEST_ST_EEEEENS4_13SM90_TMA_LOADENS4_14ComposedLayoutINS4_7SwizzleILi3ELi4ELi3EEENS4_18smem_ptr_flag_bitsILi8EEENSP_INS5_IJNSA_ILi8EEESG_EEENS5_IJSG_SC_EEEEEEEvNS4_8identityENS4_23SM90_TMA_LOAD_MULTICASTES16_vS17_EENS_8epilogue10collective6detail29Sm90TmaWarpSpecializedAdapterINS1B_15DefaultEpilogueIaSI_SI_NS1A_6thread17LinearCombinationIaLi1EiiLNS1F_9ScaleType4KindE0ELNS_15FloatRoundStyleE2EaEENS1_15EpilogueDefaultEEEEEvvEEEEvNT_6ParamsE)
        /*0008*/ 	.word	0x000000a8


	//----- nvinfo : EIATTR_FRAME_SIZE
	.align		4
.L_15:
        /*000c*/ 	.byte	0x04, 0x11
        /*000e*/ 	.short	(.L_17 - .L_16)
	.align		4
.L_16:
        /*0010*/ 	.word	index@(_ZN7cutlass13device_kernelINS_4gemm6kernel13GemmUniversalIN4cute5tupleIJiiiiEEENS1_10collective13CollectiveMmaINS1_34MainloopSm90TmaGmmaWarpSpecializedILi7ENS5_IJNS4_1CILi2EEENSA_ILi1EEESC_EEENS1_35KernelTmaWarpSpecializedCooperativeEEENS5_IJNSA_ILi128EEESG_SG_EEEaNS5_IJlSC_lEEEaSI_NS4_8TiledMMAINS4_8MMA_AtomIJNS4_4SM904GMMA27MMA_64x128x32_S32S8S8_SS_TNEEEENS4_6LayoutISD_NS5_IJSC_NSA_ILi0EEESQ_EEEEENS5_IJNS4_10UnderscoreEST_ST_EEEEENS4_13SM90_TMA_LOADENS4_14ComposedLayoutINS4_7SwizzleILi3ELi4ELi3EEENS4_18smem_ptr_flag_bitsILi8EEENSP_INS5_IJNSA_ILi8EEESG_EEENS5_IJSG_SC_EEEEEEEvNS4_8identityENS4_23SM90_TMA_LOAD_MULTICASTES16_vS17_EENS_8epilogue10collective6detail29Sm90TmaWarpSpecializedAdapterINS1B_15DefaultEpilogueIaSI_SI_NS1A_6thread17LinearCombinationIaLi1EiiLNS1F_9ScaleType4KindE0ELNS_15FloatRoundStyleE2EaEENS1_15EpilogueDefaultEEEEEvvEEEEvNT_6ParamsE)
        /*0014*/ 	.word	0x00000000


	//----- nvinfo : EIATTR_MIN_STACK_SIZE
	.align		4
.L_17:
        /*0018*/ 	.byte	0x04, 0x12
        /*001a*/ 	.short	(.L_19 - .L_18)
	.align		4
.L_18:
        /*001c*/ 	.word	index@(_ZN7cutlass13device_kernelINS_4gemm6kernel13GemmUniversalIN4cute5tupleIJiiiiEEENS1_10collective13CollectiveMmaINS1_34MainloopSm90TmaGmmaWarpSpecializedILi7ENS5_IJNS4_1CILi2EEENSA_ILi1EEESC_EEENS1_35KernelTmaWarpSpecializedCooperativeEEENS5_IJNSA_ILi128EEESG_SG_EEEaNS5_IJlSC_lEEEaSI_NS4_8TiledMMAINS4_8MMA_AtomIJNS4_4SM904GMMA27MMA_64x128x32_S32S8S8_SS_TNEEEENS4_6LayoutISD_NS5_IJSC_NSA_ILi0EEESQ_EEEEENS5_IJNS4_10UnderscoreEST_ST_EEEEENS4_13SM90_TMA_LOADENS4_14ComposedLayoutINS4_7SwizzleILi3ELi4ELi3EEENS4_18smem_ptr_flag_bitsILi8EEENSP_INS5_IJNSA_ILi8EEESG_EEENS5_IJSG_SC_EEEEEEEvNS4_8identityENS4_23SM90_TMA_LOAD_MULTICASTES16_vS17_EENS_8epilogue10collective6detail29Sm90TmaWarpSpecializedAdapterINS1B_15DefaultEpilogueIaSI_SI_NS1A_6thread17LinearCombinationIaLi1EiiLNS1F_9ScaleType4KindE0ELNS_15FloatRoundStyleE2EaEENS1_15EpilogueDefaultEEEEEvvEEEEvNT_6ParamsE)
        /*0020*/ 	.word	0x00000000
.L_19:


//--------------------- .nv.compat                --------------------------
	.section	.nv.compat,"",@"SHT_CUDA_COMPAT_INFO"
	.align	4
        /*0000*/ 	.byte	0x02, 0x09, 0x01, 0x00, 0x02, 0x02, 0x04, 0x00, 0x02, 0x05, 0x05, 0x00, 0x03, 0x07, 0x01, 0x01
        /*0010*/ 	.byte	0x02, 0x03, 0x01, 0x00, 0x02, 0x06, 0x01, 0x00, 0x04, 0x0b, 0x08, 0x00, 0x00, 0x00, 0x00, 0x00
        /*0020*/ 	.byte	0x00, 0x00, 0x00, 0x00


//--------------------- .nv.info._ZN7cutlass13device_kernelINS_4gemm6kernel13GemmUniversalIN4cute5tupleIJiiiiEEENS1_10collective13CollectiveMmaINS1_34MainloopSm90TmaGmmaWarpSpecializedILi7ENS5_IJNS4_1CILi2EEENSA_ILi1EEESC_EEENS1_35KernelTmaWarpSpecializedCooperativeEEENS5_IJNSA_ILi128EEESG_SG_EEEaNS5_IJlSC_lEEEaSI_NS4_8TiledMMAINS4_8MMA_AtomIJNS4_4SM904GMMA27MMA_64x128x32_S32S8S8_SS_TNEEEENS4_6LayoutISD_NS5_IJSC_NSA_ILi0EEESQ_EEEEENS5_IJNS4_10UnderscoreEST_ST_EEEEENS4_13SM90_TMA_LOADENS4_14ComposedLayoutINS4_7SwizzleILi3ELi4ELi3EEENS4_18smem_ptr_flag_bitsILi8EEENSP_INS5_IJNSA_ILi8EEESG_EEENS5_IJSG_SC_EEEEEEEvNS4_8identityENS4_23SM90_TMA_LOAD_MULTICASTES16_vS17_EENS_8epilogue10collective6detail29Sm90TmaWarpSpecializedAdapterINS1B_15DefaultEpilogueIaSI_SI_NS1A_6thread17LinearCombinationIaLi1EiiLNS1F_9ScaleType4KindE0ELNS_15FloatRoundStyleE2EaEENS1_15EpilogueDefaultEEEEEvvEEEEvNT_6ParamsE --------------------------
	.section	.nv.info._ZN7cutlass13device_kernelINS_4gemm6kernel13GemmUniversalIN4cute5tupleIJiiiiEEENS1_10collective13CollectiveMmaINS1_34MainloopSm90TmaGmmaWarpSpecializedILi7ENS5_IJNS4_1CILi2EEENSA_ILi1EEESC_EEENS1_35KernelTmaWarpSpecializedCooperativeEEENS5_IJNSA_ILi128EEESG_SG_EEEaNS5_IJlSC_lEEEaSI_NS4_8TiledMMAINS4_8MMA_AtomIJNS4_4SM904GMMA27MMA_64x128x32_S32S8S8_SS_TNEEEENS4_6LayoutISD_NS5_IJSC_NSA_ILi0EEESQ_EEEEENS5_IJNS4_10UnderscoreEST_ST_EEEEENS4_13SM90_TMA_LOADENS4_14ComposedLayoutINS4_7SwizzleILi3ELi4ELi3EEENS4_18smem_ptr_flag_bitsILi8EEENSP_INS5_IJNSA_ILi8EEESG_EEENS5_IJSG_SC_EEEEEEEvNS4_8identityENS4_23SM90_TMA_LOAD_MULTICASTES16_vS17_EENS_8epilogue10collective6detail29Sm90TmaWarpSpecializedAdapterINS1B_15DefaultEpilogueIaSI_SI_NS1A_6thread17LinearCombinationIaLi1EiiLNS1F_9ScaleType4KindE0ELNS_15FloatRoundStyleE2EaEENS1_15EpilogueDefaultEEEEEvvEEEEvNT_6ParamsE,"",@"SHT_CUDA_INFO"
	.sectionflags	@""
	.align	4


	//----- nvinfo : EIATTR_CUDA_API_VERSION
	.align		4
        /*0000*/ 	.byte	0x04, 0x37
        /*0002*/ 	.short	(.L_21 - .L_20)
.L_20:
        /*0004*/ 	.word	0x00000082


	//----- nvinfo : EIATTR_KPARAM_INFO
	.align		4
.L_21:
        /*0008*/ 	.byte	0x04, 0x17
        /*000a*/ 	.short	(.L_23 - .L_22)
.L_22:
        /*000c*/ 	.word	0x00000000
        /*0010*/ 	.short	0x0000
        /*0012*/ 	.short	0x0070
        /*0014*/ 	.byte	0x00, 0xf0, 0x01, 0x10


	//----- nvinfo : EIATTR_SPARSE_MMA_MASK
	.align		4
.L_23:
        /*0018*/ 	.byte	0x03, 0x50
        /*001a*/ 	.short	0x0000


	//----- nvinfo : EIATTR_MAXREG_COUNT
	.align		4
        /*001c*/ 	.byte	0x03, 0x1b
        /*001e*/ 	.short	0x00a8


	//----- nvinfo : EIATTR_NUM_BARRIERS
	.align		4
        /*0020*/ 	.byte	0x02, 0x4c
        /*0022*/ 	.byte	0x01
	.zero		1


	//----- nvinfo : EIATTR_EXTERNS
	.align		4
        /*0024*/ 	.byte	0x04, 0x0f
        /*0026*/ 	.short	(.L_25 - .L_24)


	//   ....[0]....
	.align		4
.L_24:
        /*0028*/ 	.word	index@(__assertfail)


	//----- nvinfo : EIATTR_MERCURY_ISA_VERSION
	.align		4
.L_25:
        /*002c*/ 	.byte	0x03, 0x5f
        /*002e*/ 	.short	0x0101


	//----- nvinfo : EIATTR_INT_WARP_WIDE_INSTR_OFFSETS
	.align		4
        /*0030*/ 	.byte	0x04, 0x31
        /*0032*/ 	.short	(.L_27 - .L_26)


	//   ....[0]....
.L_26:
        /*0034*/ 	.word	0x000004f0


	//   ....[1]....
        /*0038*/ 	.word	0x00000520


	//   ....[2]....
        /*003c*/ 	.word	0x000006e0


	//----- nvinfo : EIATTR_COOP_GROUP_MASK_REGIDS
	.align		4
.L_27:
        /*0040*/ 	.byte	0x04, 0x29
        /*0042*/ 	.short	(.L_29 - .L_28)


	//   ....[0]....
.L_28:
        /*0044*/ 	.word	0xffffffff


	//   ....[1]....
        /*0048*/ 	.word	0xffffffff


	//   ....[2]....
        /*004c*/ 	.word	0xffffffff


	//   ....[3]....
        /*0050*/ 	.word	0xffffffff


	//   ....[4]....
        /*0054*/ 	.word	0xffffffff


	//   ....[5]....
        /*0058*/ 	.word	0xffffffff


	//----- nvinfo : EIATTR_COOP_GROUP_INSTR_OFFSETS
	.align		4
.L_29:
        /*005c*/ 	.byte	0x04, 0x28
        /*005e*/ 	.short	(.L_31 - .L_30)


	//   ....[0]....
.L_30:
        /*0060*/ 	.word	0x00000060


	//   ....[1]....
        /*0064*/ 	.word	0x00000070


	//   ....[2]....
        /*0068*/ 	.word	0x00000130


	//   ....[3]....
        /*006c*/ 	.word	0x00000330


	//   ....[4]....
        /*0070*/ 	.word	0x00000860


	//   ....[5]....
        /*0074*/ 	.word	0x000014b0


	//----- nvinfo : EIATTR_REG_RECONFIG
	.align		4
.L_31:
        /*0078*/ 	.byte	0x01, 0x54
	.zero		2


	//----- nvinfo : EIATTR_SYSCALL_OFFSETS
	.align		4
        /*007c*/ 	.byte	0x04, 0x46
        /*007e*/ 	.short	(.L_33 - .L_32)


	//   ....[0]....
.L_32:
        /*0080*/ 	.word	0x000016a0


	//----- nvinfo : EIATTR_MBARRIER_INSTR_OFFSETS
	.align		4
.L_33:
        /*0084*/ 	.byte	0x04, 0x39
        /*0086*/ 	.short	(.L_35 - .L_34)


	//   ....[0]....
.L_34:
        /*0088*/ 	.word	0x00000230
        /*008c*/ 	.word	0x000000ff
        /*0090*/ 	.word	0x00000000
        /*0094*/ 	.short	0x0100
        /*0096*/ 	.byte	0x08
	.zero		1


	//   ....[1]....
        /*0098*/ 	.word	0x00000240
        /*009c*/ 	.word	0x000000ff
        /*00a0*/ 	.word	0x00000038
        /*00a4*/ 	.short	0x0100
        /*00a6*/ 	.byte	0x08
	.zero		1


	//   ....[2]....
        /*00a8*/ 	.word	0x00000250
        /*00ac*/ 	.word	0x000000ff
        /*00b0*/ 	.word	0x00000008
        /*00b4*/ 	.short	0x0100
        /*00b6*/ 	.byte	0x08
	.zero		1


	//   ....[3]....
        /*00b8*/ 	.word	0x00000260
        /*00bc*/ 	.word	0x000000ff
        /*00c0*/ 	.word	0x00000040
        /*00c4*/ 	.short	0x0100
        /*00c6*/ 	.byte	0x08
	.zero		1


	//   ....[4]....
        /*00c8*/ 	.word	0x00000270
        /*00cc*/ 	.word	0x000000ff
        /*00d0*/ 	.word	0x00000010
        /*00d4*/ 	.short	0x0100
        /*00d6*/ 	.byte	0x08
	.zero		1


	//   ....[5]....
        /*00d8*/ 	.word	0x00000280
        /*00dc*/ 	.word	0x000000ff
        /*00e0*/ 	.word	0x00000048
        /*00e4*/ 	.short	0x0100
        /*00e6*/ 	.byte	0x08
	.zero		1


	//   ....[6]....
        /*00e8*/ 	.word	0x00000290
        /*00ec*/ 	.word	0x000000ff
        /*00f0*/ 	.word	0x00000018
        /*00f4*/ 	.short	0x0100
        /*00f6*/ 	.byte	0x08
	.zero		1


	//   ....[7]....
        /*00f8*/ 	.word	0x000002a0
        /*00fc*/ 	.word	0x000000ff
        /*0100*/ 	.word	0x00000050
        /*0104*/ 	.short	0x0100
        /*0106*/ 	.byte	0x08
	.zero		1


	//   ....[8]....
        /*0108*/ 	.word	0x000002b0
        /*010c*/ 	.word	0x000000ff
        /*0110*/ 	.word	0x00000020
        /*0114*/ 	.short	0x0100
        /*0116*/ 	.byte	0x08
	.zero		1


	//   ....[9]....
        /*0118*/ 	.word	0x000002c0
        /*011c*/ 	.word	0x000000ff
        /*0120*/ 	.word	0x00000058
        /*0124*/ 	.short	0x0100
        /*0126*/ 	.byte	0x08
	.zero		1


	//   ....[10]....
        /*0128*/ 	.word	0x000002d0
        /*012c*/ 	.word	0x000000ff
        /*0130*/ 	.word	0x00000028
        /*0134*/ 	.short	0x0100
        /*0136*/ 	.byte	0x08
	.zero		1


	//   ....[11]....
        /*0138*/ 	.word	0x000002e0
        /*013c*/ 	.word	0x000000ff
        /*0140*/ 	.word	0x00000060
        /*0144*/ 	.short	0x0100
        /*0146*/ 	.byte	0x08
	.zero		1


	//   ....[12]....
        /*0148*/ 	.word	0x000002f0
        /*014c*/ 	.word	0x000000ff
        /*0150*/ 	.word	0x00000030
        /*0154*/ 	.short	0x0100
        /*0156*/ 	.byte	0x08
	.zero		1


	//   ....[13]....
        /*0158*/ 	.word	0x00000300
        /*015c*/ 	.word	0x000000ff
        /*0160*/ 	.word	0x00000068
        /*0164*/ 	.short	0x0100
        /*0166*/ 	.byte	0x08
	.zero		1


	//   ....[14]....
        /*0168*/ 	.word	0x00000770
        /*016c*/ 	.word	0x000000ff
        /*0170*/ 	.word	0x00000080
        /*0174*/ 	.short	0x0100
        /*0176*/ 	.byte	0x06
	.zero		1


	//   ....[15]....
        /*0178*/ 	.word	0x00000800
        /*017c*/ 	.word	0x000000ff
        /*0180*/ 	.word	0x00000088
        /*0184*/ 	.short	0x0100
        /*0186*/ 	.byte	0x06
	.zero		1


	//   ....[16]....
        /*0188*/ 	.word	0x00001770
        /*018c*/ 	.word	0x00000003
        /*0190*/ 	.word	0x00000000
        /*0194*/ 	.short	0x010a
        /*0196*/ 	.byte	0x3f
	.zero		1


	//   ....[17]....
        /*0198*/ 	.word	0x000017d0
        /*019c*/ 	.word	0x00000003
        /*01a0*/ 	.word	0x00000000
        /*01a4*/ 	.short	0x010a
        /*01a6*/ 	.byte	0x3f
	.zero		1


	//   ....[18]....
        /*01a8*/ 	.word	0x00001b50
        /*01ac*/ 	.word	0x00000005
        /*01b0*/ 	.word	0x00000000
        /*01b4*/ 	.short	0x010a
        /*01b6*/ 	.byte	0x3f
	.zero		1


	//   ....[19]....
        /*01b8*/ 	.word	0x00001b90
        /*01bc*/ 	.word	0x00000005
        /*01c0*/ 	.word	0x00000000
        /*01c4*/ 	.short	0x010a
        /*01c6*/ 	.byte	0x3f
	.zero		1


	//   ....[20]....
        /*01c8*/ 	.word	0x00001df0
        /*01cc*/ 	.word	0x00000004
        /*01d0*/ 	.word	0x00000000
        /*01d4*/ 	.short	0x0101
        /*01d6*/ 	.byte	0x3f
	.zero		1


	//   ....[21]....
        /*01d8*/ 	.word	0x00002010
        /*01dc*/ 	.word	0x00000000
        /*01e0*/ 	.word	0x00000000
        /*01e4*/ 	.short	0x0101
        /*01e6*/ 	.byte	0x3f
	.zero		1


	//   ....[22]....
        /*01e8*/ 	.word	0x00006370
        /*01ec*/ 	.word	0x00000017
        /*01f0*/ 	.word	0x00000038
        /*01f4*/ 	.short	0x010a
        /*01f6*/ 	.byte	0x3f
	.zero		1


	//   ....[23]....
        /*01f8*/ 	.word	0x00006760
        /*01fc*/ 	.word	0x00000006
        /*0200*/ 	.word	0x00000088
        /*0204*/ 	.short	0x0101
        /*0206*/ 	.byte	0x3f
	.zero		1


	//   ....[24]....
        /*0208*/ 	.word	0x00006e60
        /*020c*/ 	.word	0x00000007
        /*0210*/ 	.word	0x00000000
        /*0214*/ 	.short	0x010a
        /*0216*/ 	.byte	0x3f
	.zero		1


	//   ....[25]....
        /*0218*/ 	.word	0x00006ee0
        /*021c*/ 	.word	0x00000006
        /*0220*/ 	.word	0x00000000
        /*0224*/ 	.short	0x010a
        /*0226*/ 	.byte	0x3f
	.zero		1


	//   ....[26]....
        /*0228*/ 	.word	0x00006f70
        /*022c*/ 	.word	0x00000007
        /*0230*/ 	.word	0x00000000
        /*0234*/ 	.short	0x010a
        /*0236*/ 	.byte	0x3f
	.zero		1


	//   ....[27]....
        /*0238*/ 	.word	0x00007000
        /*023c*/ 	.word	0x00000006
        /*0240*/ 	.word	0x00000000
        /*0244*/ 	.short	0x010a
        /*0246*/ 	.byte	0x3f
	.zero		1


	//   ....[28]....
        /*0248*/ 	.word	0x00007090
        /*024c*/ 	.word	0x00000007
        /*0250*/ 	.word	0x00000000
        /*0254*/ 	.short	0x010a
        /*0256*/ 	.byte	0x3f
	.zero		1


	//   ....[29]....
        /*0258*/ 	.word	0x00007120
        /*025c*/ 	.word	0x00000006
        /*0260*/ 	.word	0x00000000
        /*0264*/ 	.short	0x010a
        /*0266*/ 	.byte	0x3f
	.zero		1


	//   ....[30]....
        /*0268*/ 	.word	0x000071b0
        /*026c*/ 	.word	0x00000005
        /*0270*/ 	.word	0x00000000
        /*0274*/ 	.short	0x010a
        /*0276*/ 	.byte	0x3f
	.zero		1


	//   ....[31]....
        /*0278*/ 	.word	0x00007210
        /*027c*/ 	.word	0x00000003
        /*0280*/ 	.word	0x00000000
        /*0284*/ 	.short	0x010a
        /*0286*/ 	.byte	0x3f
	.zero		1


	//   ....[32]....
        /*0288*/ 	.word	0x00007260
        /*028c*/ 	.word	0x00000005
        /*0290*/ 	.word	0x00000000
        /*0294*/ 	.short	0x010a
        /*0296*/ 	.byte	0x3f
	.zero		1


	//   ....[33]....
        /*0298*/ 	.word	0x00007330
        /*029c*/ 	.word	0x00000017
        /*02a0*/ 	.word	0x00000038
        /*02a4*/ 	.short	0x010a
        /*02a6*/ 	.byte	0x3f
	.zero		1


	//   ....[34]....
        /*02a8*/ 	.word	0x00007400
        /*02ac*/ 	.word	0x00000007
        /*02b0*/ 	.word	0x00000000
        /*02b4*/ 	.short	0x010a
        /*02b6*/ 	.byte	0x3f
	.zero		1


	//   ....[35]....
        /*02b8*/ 	.word	0x00007450
        /*02bc*/ 	.word	0x00000006
        /*02c0*/ 	.word	0x00000000
        /*02c4*/ 	.short	0x010a
        /*02c6*/ 	.byte	0x3f
	.zero		1


	//   ....[36]....
        /*02c8*/ 	.word	0x000074a0
        /*02cc*/ 	.word	0x00000007
        /*02d0*/ 	.word	0x00000000
        /*02d4*/ 	.short	0x010a
        /*02d6*/ 	.byte	0x3f
	.zero		1


	//   ....[37]....
        /*02d8*/ 	.word	0x000074f0
        /*02dc*/ 	.word	0x00000006
        /*02e0*/ 	.word	0x00000000
        /*02e4*/ 	.short	0x010a
        /*02e6*/ 	.byte	0x3f
	.zero		1


	//   ....[38]....
        /*02e8*/ 	.word	0x00007540
        /*02ec*/ 	.word	0x00000007
        /*02f0*/ 	.word	0x00000000
        /*02f4*/ 	.short	0x010a
        /*02f6*/ 	.byte	0x3f
	.zero		1


	//   ....[39]....
        /*02f8*/ 	.word	0x00007590
        /*02fc*/ 	.word	0x00000006
        /*0300*/ 	.word	0x00000000
        /*0304*/ 	.short	0x010a
        /*0306*/ 	.byte	0x3f
	.zero		1


	//----- nvinfo : EIATTR_NUM_MBARRIERS
	.align		4
.L_35:
        /*0308*/ 	.byte	0x03, 0x38
        /*030a*/ 	.short	0x0010


	//----- nvinfo : EIATTR_EXIT_INSTR_OFFSETS
	.align		4
        /*030c*/ 	.byte	0x04, 0x1c
        /*030e*/ 	.short	(.L_37 - .L_36)


	//   ....[0]....
.L_36:
        /*0310*/ 	.word	0x00000a30


	//   ....[1]....
        /*0314*/ 	.word	0x00001250


	//   ....[2]....
        /*0318*/ 	.word	0x00005ae0


	//   ....[3]....
        /*031c*/ 	.word	0x00006040


	//   ....[4]....
        /*0320*/ 	.word	0x00007200


	//----- nvinfo : EIATTR_MAX_THREADS
	.align		4
.L_37:
        /*0324*/ 	.byte	0x04, 0x05
        /*0326*/ 	.short	(.L_39 - .L_38)
.L_38:
        /*0328*/ 	.word	0x00000180
        /*032c*/ 	.word	0x00000001
        /*0330*/ 	.word	0x00000001


	//----- nvinfo : EIATTR_CRS_STACK_SIZE
	.align		4
.L_39:
        /*0334*/ 	.byte	0x04, 0x1e
        /*0336*/ 	.short	(.L_41 - .L_40)
.L_40:
        /*0338*/ 	.word	0x00000000


	//----- nvinfo : EIATTR_CBANK_PARAM_SIZE
	.align		4
.L_41:
        /*033c*/ 	.byte	0x03, 0x19
        /*033e*/ 	.short	0x0470


	//----- nvinfo : EIATTR_PARAM_CBANK
	.align		4
        /*0340*/ 	.byte	0x04, 0x0a
        /*0342*/ 	.short	(.L_43 - .L_42)
	.align		4
.L_42:
        /*0344*/ 	.word	index@(.nv.constant0._ZN7cutlass13device_kernelINS_4gemm6kernel13GemmUniversalIN4cute5tupleIJiiiiEEENS1_10collective13CollectiveMmaINS1_34MainloopSm90TmaGmmaWarpSpecializedILi7ENS5_IJNS4_1CILi2EEENSA_ILi1EEESC_EEENS1_35KernelTmaWarpSpecializedCooperativeEEENS5_IJNSA_ILi128EEESG_SG_EEEaNS5_IJlSC_lEEEaSI_NS4_8TiledMMAINS4_8MMA_AtomIJNS4_4SM904GMMA27MMA_64x128x32_S32S8S8_SS_TNEEEENS4_6LayoutISD_NS5_IJSC_NSA_ILi0EEESQ_EEEEENS5_IJNS4_10UnderscoreEST_ST_EEEEENS4_13SM90_TMA_LOADENS4_14ComposedLayoutINS4_7SwizzleILi3ELi4ELi3EEENS4_18smem_ptr_flag_bitsILi8EEENSP_INS5_IJNSA_ILi8EEESG_EEENS5_IJSG_SC_EEEEEEEvNS4_8identityENS4_23SM90_TMA_LOAD_MULTICASTES16_vS17_EENS_8epilogue10collective6detail29Sm90TmaWarpSpecializedAdapterINS1B_15DefaultEpilogueIaSI_SI_NS1A_6thread17LinearCombinationIaLi1EiiLNS1F_9ScaleType4KindE0ELNS_15FloatRoundStyleE2EaEENS1_15EpilogueDefaultEEEEEvvEEEEvNT_6ParamsE)
        /*0348*/ 	.short	0x0210
        /*034a*/ 	.short	0x0470


	//----- nvinfo : EIATTR_SW_WAR
	.align		4
.L_43:
        /*034c*/ 	.byte	0x04, 0x36
        /*034e*/ 	.short	(.L_45 - .L_44)
.L_44:
        /*0350*/ 	.word	0x00000008
.L_45:


//--------------------- .nv.callgraph             --------------------------
	.section	.nv.callgraph,"",@"SHT_CUDA_CALLGRAPH"
	.align	4
	.sectionentsize	8
	.align		4
        /*0000*/ 	.word	0x00000000
	.align		4
        /*0004*/ 	.word	0xffffffff
	.align		4
        /*0008*/ 	.word	index@(_ZN7cutlass13device_kernelINS_4gemm6kernel13GemmUniversalIN4cute5tupleIJiiiiEEENS1_10collective13CollectiveMmaINS1_34MainloopSm90TmaGmmaWarpSpecializedILi7ENS5_IJNS4_1CILi2EEENSA_ILi1EEESC_EEENS1_35KernelTmaWarpSpecializedCooperativeEEENS5_IJNSA_ILi128EEESG_SG_EEEaNS5_IJlSC_lEEEaSI_NS4_8TiledMMAINS4_8MMA_AtomIJNS4_4SM904GMMA27MMA_64x128x32_S32S8S8_SS_TNEEEENS4_6LayoutISD_NS5_IJSC_NSA_ILi0EEESQ_EEEEENS5_IJNS4_10UnderscoreEST_ST_EEEEENS4_13SM90_TMA_LOADENS4_14ComposedLayoutINS4_7SwizzleILi3ELi4ELi3EEENS4_18smem_ptr_flag_bitsILi8EEENSP_INS5_IJNSA_ILi8EEESG_EEENS5_IJSG_SC_EEEEEEEvNS4_8identityENS4_23SM90_TMA_LOAD_MULTICASTES16_vS17_EENS_8epilogue10collective6detail29Sm90TmaWarpSpecializedAdapterINS1B_15DefaultEpilogueIaSI_SI_NS1A_6thread17LinearCombinationIaLi1EiiLNS1F_9ScaleType4KindE0ELNS_15FloatRoundStyleE2EaEENS1_15EpilogueDefaultEEEEEvvEEEEvNT_6ParamsE)
	.align		4
        /*000c*/ 	.word	index@(__assertfail)
	.align		4
        /*0010*/ 	.word	0x00000000
	.align		4
        /*0014*/ 	.word	0xfffffffe
	.align		4
        /*0018*/ 	.word	0x00000000
	.align		4
        /*001c*/ 	.word	0xfffffffd
	.align		4
        /*0020*/ 	.word	0x00000000
	.align		4
        /*0024*/ 	.word	0xfffffffc


//--------------------- .nv.constant4             --------------------------
	.section	.nv.constant4,"a",@progbits
	.align	8
	.align		8
.nv.constant4:
        /*0000*/ 	.dword	__assertfail
	.align		8
        /*0008*/ 	.dword	__unnamed_1
	.align		8
        /*0010*/ 	.dword	_ZN39_INTERNAL_110fa7ac_4_k_cu_0608c7d8_48324cuda3std3__45__cpo5beginE
	.align		8
        /*0018*/ 	.dword	_ZN39_INTERNAL_110fa7ac_4_k_cu_0608c7d8_48324cuda3std3__45__cpo3endE
	.align		8
        /*0020*/ 	.dword	_ZN39_INTERNAL_110fa7ac_4_k_cu_0608c7d8_48324cuda3std3__45__cpo6cbeginE
	.align		8
        /*0028*/ 	.dword	_ZN39_INTERNAL_110fa7ac_4_k_cu_0608c7d8_48324cuda3std3__45__cpo4cendE
	.align		8
        /*0030*/ 	.dword	_ZN39_INTERNAL_110fa7ac_4_k_cu_0608c7d8_48324cuda3std3__441_GLOBAL__N__110fa7ac_4_k_cu_0608c7d8_48326ignoreE
	.align		8
        /*0038*/ 	.dword	_ZN39_INTERNAL_110fa7ac_4_k_cu_0608c7d8_48324cuda3std3__419piecewise_constructE
	.align		8
        /*0040*/ 	.dword	_ZN39_INTERNAL_110fa7ac_4_k_cu_0608c7d8_48324cuda3std3__48in_placeE
	.align		8
        /*0048*/ 	.dword	_ZN39_INTERNAL_110fa7ac_4_k_cu_0608c7d8_48324cuda3std6ranges3__45__cpo4swapE
	.align		8
        /*0050*/ 	.dword	_ZN39_INTERNAL_110fa7ac_4_k_cu_0608c7d8_48324cuda3std6ranges3__45__cpo9iter_moveE
	.align		8
        /*0058*/ 	.dword	_ZN39_INTERNAL_110fa7ac_4_k_cu_0608c7d8_48324cute7productE
	.align		8
        /*0060*/ 	.dword	_ZN39_INTERNAL_110fa7ac_4_k_cu_0608c7d8_48324cute1_E
	.align		8
        /*0068*/ 	.dword	$str$22
	.align		8
        /*0070*/ 	.dword	$str$23


//--------------------- .text._ZN7cutlass13device_kernelINS_4gemm6kernel13GemmUniversalIN4cute5tupleIJiiiiEEENS1_10collective13CollectiveMmaINS1_34MainloopSm90TmaGmmaWarpSpecializedILi7ENS5_IJNS4_1CILi2EEENSA_ILi1EEESC_EEENS1_35KernelTmaWarpSpecializedCooperativeEEENS5_IJNSA_ILi128EEESG_SG_EEEaNS5_IJlSC_lEEEaSI_NS4_8TiledMMAINS4_8MMA_AtomIJNS4_4SM904GMMA27MMA_64x128x32_S32S8S8_SS_TNEEEENS4_6LayoutISD_NS5_IJSC_NSA_ILi0EEESQ_EEEEENS5_IJNS4_10UnderscoreEST_ST_EEEEENS4_13SM90_TMA_LOADENS4_14ComposedLayoutINS4_7SwizzleILi3ELi4ELi3EEENS4_18smem_ptr_flag_bitsILi8EEENSP_INS5_IJNSA_ILi8EEESG_EEENS5_IJSG_SC_EEEEEEEvNS4_8identityENS4_23SM90_TMA_LOAD_MULTICASTES16_vS17_EENS_8epilogue10collective6detail29Sm90TmaWarpSpecializedAdapterINS1B_15DefaultEpilogueIaSI_SI_NS1A_6thread17LinearCombinationIaLi1EiiLNS1F_9ScaleType4KindE0ELNS_15FloatRoundStyleE2EaEENS1_15EpilogueDefaultEEEEEvvEEEEvNT_6ParamsE --------------------------
	.section	.text._ZN7cutlass13device_kernelINS_4gemm6kernel13GemmUniversalIN4cute5tupleIJiiiiEEENS1_10collective13CollectiveMmaINS1_34MainloopSm90TmaGmmaWarpSpecializedILi7ENS5_IJNS4_1CILi2EEENSA_ILi1EEESC_EEENS1_35KernelTmaWarpSpecializedCooperativeEEENS5_IJNSA_ILi128EEESG_SG_EEEaNS5_IJlSC_lEEEaSI_NS4_8TiledMMAINS4_8MMA_AtomIJNS4_4SM904GMMA27MMA_64x128x32_S32S8S8_SS_TNEEEENS4_6LayoutISD_NS5_IJSC_NSA_ILi0EEESQ_EEEEENS5_IJNS4_10UnderscoreEST_ST_EEEEENS4_13SM90_TMA_LOADENS4_14ComposedLayoutINS4_7SwizzleILi3ELi4ELi3EEENS4_18smem_ptr_flag_bitsILi8EEENSP_INS5_IJNSA_ILi8EEESG_EEENS5_IJSG_SC_EEEEEEEvNS4_8identityENS4_23SM90_TMA_LOAD_MULTICASTES16_vS17_EENS_8epilogue10collective6detail29Sm90TmaWarpSpecializedAdapterINS1B_15DefaultEpilogueIaSI_SI_NS1A_6thread17LinearCombinationIaLi1EiiLNS1F_9ScaleType4KindE0ELNS_15FloatRoundStyleE2EaEENS1_15EpilogueDefaultEEEEEvvEEEEvNT_6ParamsE,"ax",@progbits
	.align	128
.text._ZN7cutlass13device_kernelINS_4gemm6kernel13GemmUniversalIN4cute5tupleIJiiiiEEENS1_10collective13CollectiveMmaINS1_34MainloopSm90TmaGmmaWarpSpecializedILi7ENS5_IJNS4_1CILi2EEENSA_ILi1EEESC_EEENS1_35KernelTmaWarpSpecializedCooperativeEEENS5_IJNSA_ILi128EEESG_SG_EEEaNS5_IJlSC_lEEEaSI_NS4_8TiledMMAINS4_8MMA_AtomIJNS4_4SM904GMMA27MMA_64x128x32_S32S8S8_SS_TNEEEENS4_6LayoutISD_NS5_IJSC_NSA_ILi0EEESQ_EEEEENS5_IJNS4_10UnderscoreEST_ST_EEEEENS4_13SM90_TMA_LOADENS4_14ComposedLayoutINS4_7SwizzleILi3ELi4ELi3EEENS4_18smem_ptr_flag_bitsILi8EEENSP_INS5_IJNSA_ILi8EEESG_EEENS5_IJSG_SC_EEEEEEEvNS4_8identityENS4_23SM90_TMA_LOAD_MULTICASTES16_vS17_EENS_8epilogue10collective6detail29Sm90TmaWarpSpecializedAdapterINS1B_15DefaultEpilogueIaSI_SI_NS1A_6thread17LinearCombinationIaLi1EiiLNS1F_9ScaleType4KindE0ELNS_15FloatRoundStyleE2EaEENS1_15EpilogueDefaultEEEEEvvEEEEvNT_6ParamsE:
        .type           _ZN7cutlass13device_kernelINS_4gemm6kernel13GemmUniversalIN4cute5tupleIJiiiiEEENS1_10collective13CollectiveMmaINS1_34MainloopSm90TmaGmmaWarpSpecializedILi7ENS5_IJNS4_1CILi2EEENSA_ILi1EEESC_EEENS1_35KernelTmaWarpSpecializedCooperativeEEENS5_IJNSA_ILi128EEESG_SG_EEEaNS5_IJlSC_lEEEaSI_NS4_8TiledMMAINS4_8MMA_AtomIJNS4_4SM904GMMA27MMA_64x128x32_S32S8S8_SS_TNEEEENS4_6LayoutISD_NS5_IJSC_NSA_ILi0EEESQ_EEEEENS5_IJNS4_10UnderscoreEST_ST_EEEEENS4_13SM90_TMA_LOADENS4_14ComposedLayoutINS4_7SwizzleILi3ELi4ELi3EEENS4_18smem_ptr_flag_bitsILi8EEENSP_INS5_IJNSA_ILi8EEESG_EEENS5_IJSG_SC_EEEEEEEvNS4_8identityENS4_23SM90_TMA_LOAD_MULTICASTES16_vS17_EENS_8epilogue10collective6detail29Sm90TmaWarpSpecializedAdapterINS1B_15DefaultEpilogueIaSI_SI_NS1A_6thread17LinearCombinationIaLi1EiiLNS1F_9ScaleType4KindE0ELNS_15FloatRoundStyleE2EaEENS1_15EpilogueDefaultEEEEEvvEEEEvNT_6ParamsE,@function
        .size           _ZN7cutlass13device_kernelINS_4gemm6kernel13GemmUniversalIN4cute5tupleIJiiiiEEENS1_10collective13CollectiveMmaINS1_34MainloopSm90TmaGmmaWarpSpecializedILi7ENS5_IJNS4_1CILi2EEENSA_ILi1EEESC_EEENS1_35KernelTmaWarpSpecializedCooperativeEEENS5_IJNSA_ILi128EEESG_SG_EEEaNS5_IJlSC_lEEEaSI_NS4_8TiledMMAINS4_8MMA_AtomIJNS4_4SM904GMMA27MMA_64x128x32_S32S8S8_SS_TNEEEENS4_6LayoutISD_NS5_IJSC_NSA_ILi0EEESQ_EEEEENS5_IJNS4_10UnderscoreEST_ST_EEEEENS4_13SM90_TMA_LOADENS4_14ComposedLayoutINS4_7SwizzleILi3ELi4ELi3EEENS4_18smem_ptr_flag_bitsILi8EEENSP_INS5_IJNSA_ILi8EEESG_EEENS5_IJSG_SC_EEEEEEEvNS4_8identityENS4_23SM90_TMA_LOAD_MULTICASTES16_vS17_EENS_8epilogue10collective6detail29Sm90TmaWarpSpecializedAdapterINS1B_15DefaultEpilogueIaSI_SI_NS1A_6thread17LinearCombinationIaLi1EiiLNS1F_9ScaleType4KindE0ELNS_15FloatRoundStyleE2EaEENS1_15EpilogueDefaultEEEEEvvEEEEvNT_6ParamsE,(.L_x_209 - _ZN7cutlass13device_kernelINS_4gemm6kernel13GemmUniversalIN4cute5tupleIJiiiiEEENS1_10collective13CollectiveMmaINS1_34MainloopSm90TmaGmmaWarpSpecializedILi7ENS5_IJNS4_1CILi2EEENSA_ILi1EEESC_EEENS1_35KernelTmaWarpSpecializedCooperativeEEENS5_IJNSA_ILi128EEESG_SG_EEEaNS5_IJlSC_lEEEaSI_NS4_8TiledMMAINS4_8MMA_AtomIJNS4_4SM904GMMA27MMA_64x128x32_S32S8S8_SS_TNEEEENS4_6LayoutISD_NS5_IJSC_NSA_ILi0EEESQ_EEEEENS5_IJNS4_10UnderscoreEST_ST_EEEEENS4_13SM90_TMA_LOADENS4_14ComposedLayoutINS4_7SwizzleILi3ELi4ELi3EEENS4_18smem_ptr_flag_bitsILi8EEENSP_INS5_IJNSA_ILi8EEESG_EEENS5_IJSG_SC_EEEEEEEvNS4_8identityENS4_23SM90_TMA_LOAD_MULTICASTES16_vS17_EENS_8epilogue10collective6detail29Sm90TmaWarpSpecializedAdapterINS1B_15DefaultEpilogueIaSI_SI_NS1A_6thread17LinearCombinationIaLi1EiiLNS1F_9ScaleType4KindE0ELNS_15FloatRoundStyleE2EaEENS1_15EpilogueDefaultEEEEEvvEEEEvNT_6ParamsE)
        .other          _ZN7cutlass13device_kernelINS_4gemm6kernel13GemmUniversalIN4cute5tupleIJiiiiEEENS1_10collective13CollectiveMmaINS1_34MainloopSm90TmaGmmaWarpSpecializedILi7ENS5_IJNS4_1CILi2EEENSA_ILi1EEESC_EEENS1_35KernelTmaWarpSpecializedCooperativeEEENS5_IJNSA_ILi128EEESG_SG_EEEaNS5_IJlSC_lEEEaSI_NS4_8TiledMMAINS4_8MMA_AtomIJNS4_4SM904GMMA27MMA_64x128x32_S32S8S8_SS_TNEEEENS4_6LayoutISD_NS5_IJSC_NSA_ILi0EEESQ_EEEEENS5_IJNS4_10UnderscoreEST_ST_EEEEENS4_13SM90_TMA_LOADENS4_14ComposedLayoutINS4_7SwizzleILi3ELi4ELi3EEENS4_18smem_ptr_flag_bitsILi8EEENSP_INS5_IJNSA_ILi8EEESG_EEENS5_IJSG_SC_EEEEEEEvNS4_8identityENS4_23SM90_TMA_LOAD_MULTICASTES16_vS17_EENS_8epilogue10collective6detail29Sm90TmaWarpSpecializedAdapterINS1B_15DefaultEpilogueIaSI_SI_NS1A_6thread17LinearCombinationIaLi1EiiLNS1F_9ScaleType4KindE0ELNS_15FloatRoundStyleE2EaEENS1_15EpilogueDefaultEEEEEvvEEEEvNT_6ParamsE,@"STO_CUDA_ENTRY STV_DEFAULT"
_ZN7cutlass13device_kernelINS_4gemm6kernel13GemmUniversalIN4cute5tupleIJiiiiEEENS1_10collective13CollectiveMmaINS1_34MainloopSm90TmaGmmaWarpSpecializedILi7ENS5_IJNS4_1CILi2EEENSA_ILi1EEESC_EEENS1_35KernelTmaWarpSpecializedCooperativeEEENS5_IJNSA_ILi128EEESG_SG_EEEaNS5_IJlSC_lEEEaSI_NS4_8TiledMMAINS4_8MMA_AtomIJNS4_4SM904GMMA27MMA_64x128x32_S32S8S8_SS_TNEEEENS4_6LayoutISD_NS5_IJSC_NSA_ILi0EEESQ_EEEEENS5_IJNS4_10UnderscoreEST_ST_EEEEENS4_13SM90_TMA_LOADENS4_14ComposedLayoutINS4_7SwizzleILi3ELi4ELi3EEENS4_18smem_ptr_flag_bitsILi8EEENSP_INS5_IJNSA_ILi8EEESG_EEENS5_IJSG_SC_EEEEEEEvNS4_8identityENS4_23SM90_TMA_LOAD_MULTICASTES16_vS17_EENS_8epilogue10collective6detail29Sm90TmaWarpSpecializedAdapterINS1B_15DefaultEpilogueIaSI_SI_NS1A_6thread17LinearCombinationIaLi1EiiLNS1F_9ScaleType4KindE0ELNS_15FloatRoundStyleE2EaEENS1_15EpilogueDefaultEEEEEvvEEEEvNT_6ParamsE:
[----:B------:R-:W0:Y:S01]  /*0000*/  LDC R1, c[0x0][0x28] ;  /* 0x00000a00ff017b82 */ /* 0x000e220000000800 */
[----:B------:R-:W1:Y:S01]  /*0010*/  S2R R94, SR_TID.X ;  /* 0x00000000005e7919 */ /* 0x000e620000002100 */
[----:B------:R-:W-:Y:S01]  /*0020*/  ELECT P0, URZ, PT ;  /* 0x00000000003f782f */ /* 0x000fe20003800000 */
[----:B------:R-:W-:Y:S01]  /*0030*/  BSSY B0, `(.L_x_0) ;  /* 0x000000f000007945 */ /* 0x000fe20003800000 */
[--C-:B-1----:R-:W-:Y:S02]  /*0040*/  SHF.R.U32.HI R0, RZ, 0x5, R94.reuse ;  /* 0x00000005ff007819 */ /* 0x102fe4000001165e */
[----:B------:R-:W-:-:S03]  /*0050*/  SHF.R.U32.HI R7, RZ, 0x7, R94 ;  /* 0x00000007ff077819 */ /* 0x000fc6000001165e */
[----:B------:R-:W1:Y:S04]  /*0060*/  SHFL.IDX PT, R3, R0, RZ, 0x1f ;  /* 0x00001fff00037589 */ /* 0x000e6800000e0000 */
[----:B------:R2:W3:Y:S01]  /*0070*/  SHFL.IDX PT, R2, R7, RZ, 0x1f ;  /* 0x00001fff07027589 */ /* 0x0004e200000e0000 */
[----:B-1----:R-:W-:-:S13]  /*0080*/  ISETP.NE.OR P0, PT, R3, RZ, !P0 ;  /* 0x000000ff0300720c */ /* 0x002fda0004705670 */
[----:B0-23--:R-:W-:Y:S05]  /*0090*/  @P0 BRA `(.L_x_1) ;  /* 0x0000000000200947 */ /* 0x00dfea0003800000 */
[----:B------:R-:W-:Y:S02]  /*00a0*/  ULDC.64 UR4, c[0x0][0x198] ;  /* 0x0000660000047ab9 */ /* 0x000fe40000000a00 */
[----:B------:R-:W-:Y:S02]  /*00b0*/  UIADD3 UR6, UP0, UR4, 0xf0, URZ ;  /* 0x000000f004067890 */ /* 0x000fe4000ff1e03f */
[----:B------:R-:W-:Y:S02]  /*00c0*/  UIADD3 UR4, UP1, UR4, 0x1f0, URZ ;  /* 0x000001f004047890 */ /* 0x000fe4000ff3e03f */
[----:B------:R-:W-:Y:S02]  /*00d0*/  UIADD3.X UR7, URZ, UR5, URZ, UP0, !UPT ;  /* 0x000000053f077290 */ /* 0x000fe400087fe43f */
[----:B------:R-:W-:-:S07]  /*00e0*/  UIADD3.X UR5, URZ, UR5, URZ, UP1, !UPT ;  /* 0x000000053f057290 */ /* 0x000fce0008ffe43f */
[----:B------:R0:W-:Y:S02]  /*00f0*/  UTMACCTL.PF [UR6] ;  /* 0x00000000060079b9 */ /* 0x0001e40008040000 */
[----:B------:R0:W-:Y:S02]  /*0100*/  UTMACCTL.PF [UR4] ;  /* 0x00000000040079b9 */ /* 0x0001e40008040000 */
[----:B0-----:R-:W-:Y:S01]  /*0110*/  NOP ;  /* 0x0000000000007918 */ /* 0x001fe20000000000 */
.L_x_1:
[----:B------:R-:W-:Y:S05]  /*0120*/  BSYNC B0 ;  /* 0x0000000000007941 */ /* 0x000fea0003800000 */
.L_x_0:
[----:B------:R-:W0:Y:S02]  /*0130*/  SHFL.IDX PT, R5, R0, RZ, 0x1f ;  /* 0x00001fff00057589 */ /* 0x000e2400000e0000 */
[----:B0-----:R-:W-:-:S13]  /*0140*/  ISETP.NE.AND P0, PT, R5, RZ, PT ;  /* 0x000000ff0500720c */ /* 0x001fda0003f05270 */
[----:B------:R-:W-:Y:S05]  /*0150*/  @P0 BRA `(.L_x_2) ;  /* 0x0000000000700947 */ /* 0x000fea0003800000 */
[----:B------:R-:W0:Y:S01]  /*0160*/  S2UR UR8, SR_CgaCtaId ;  /* 0x00000000000879c3 */ /* 0x000e220000008800 */
[----:B------:R-:W-:Y:S01]  /*0170*/  UMOV UR4, 0x400 ;  /* 0x0000040000047882 */ /* 0x000fe20000000000 */
[----:B------:R-:W-:Y:S01]  /*0180*/  UMOV UR5, 0x1 ;  /* 0x0000000100057882 */ /* 0x000fe20000000000 */
[----:B------:R-:W-:Y:S01]  /*0190*/  UMOV UR6, 0x4 ;  /* 0x0000000400067882 */ /* 0x000fe20000000000 */
[----:B------:R-:W-:Y:S01]  /*01a0*/  ELECT P0, URZ, PT ;  /* 0x00000000003f782f */ /* 0x000fe20003800000 */
[----:B------:R-:W-:-:S04]  /*01b0*/  UIADD3 UR6, -UR6, 0x100000, URZ ;  /* 0x0010000006067890 */ /* 0x000fc8000fffe13f */
[----:B------:R-:W-:Y:S02]  /*01c0*/  USHF.L.U32 UR7, UR6, 0xb, URZ ;  /* 0x0000000b06077899 */ /* 0x000fe4000800063f */
[----:B------:R-:W-:Y:S02]  /*01d0*/  USHF.L.U32 UR6, UR6, 0x1, URZ ;  /* 0x0000000106067899 */ /* 0x000fe4000800063f */
[----:B0-----:R-:W-:Y:S02]  /*01e0*/  ULEA UR8, UR8, UR4, 0x18 ;  /* 0x0000000408087291 */ /* 0x001fe4000f8ec03f */
[----:B------:R-:W-:-:S04]  /*01f0*/  UIADD3 UR4, -UR5, 0x100000, URZ ;  /* 0x0010000005047890 */ /* 0x000fc8000fffe13f */
[----:B------:R-:W-:Y:S02]  /*0200*/  USHF.L.U32 UR5, UR4, 0xb, URZ ;  /* 0x0000000b04057899 */ /* 0x000fe4000800063f */
[----:B------:R-:W-:Y:S01]  /*0210*/  USHF.L.U32 UR4, UR4, 0x1, URZ ;  /* 0x0000000104047899 */ /* 0x000fe2000800063f */
[----:B------:R-:W0:Y:S11]  /*0220*/  FENCE.VIEW.ASYNC.S ;  /* 0x00000000000073c6 */ /* 0x000e360000000000 */
[----:B0-----:R0:W1:Y:S01]  /*0230*/  SYNCS.EXCH.64 URZ, [UR8], UR4 ;  /* 0x00000004083f75b2 */ /* 0x0010620008000100 */
[----:B------:R0:W2:Y:S01]  /*0240*/  SYNCS.EXCH.64 URZ, [UR8+0x38], UR6 ;  /* 0x00003806083f75b2 */ /* 0x0000a20008000100 */
[----:B------:R0:W3:Y:S01]  /*0250*/  SYNCS.EXCH.64 URZ, [UR8+0x8], UR4 ;  /* 0x00000804083f75b2 */ /* 0x0000e20008000100 */
[----:B------:R0:W4:Y:S01]  /*0260*/  SYNCS.EXCH.64 URZ, [UR8+0x40], UR6 ;  /* 0x00004006083f75b2 */ /* 0x0001220008000100 */
[----:B------:R0:W0:Y:S01]  /*0270*/  SYNCS.EXCH.64 URZ, [UR8+0x10], UR4 ;  /* 0x00001004083f75b2 */ /* 0x0000220008000100 */
        /* <DEDUP_REMOVED lines=9> */
[----:B------:R-:W-:Y:S01]  /*0310*/  NOP ;  /* 0x0000000000007918 */ /* 0x000fe20000000000 */
.L_x_2:
[----:B------:R-:W-:Y:S01]  /*0320*/  SHF.R.S32.HI R9, RZ, 0x1f, R94 ;  /* 0x0000001fff097819 */ /* 0x000fe2000001145e */
[----:B------:R-:W5:Y:S01]  /*0330*/  SHFL.IDX PT, R0, R0, RZ, 0x1f ;  /* 0x00001fff00007589 */ /* 0x000f6200000e0000 */
[----:B0-----:R-:W0:Y:S01]  /*0340*/  S2UR UR8, SR_CTAID.X ;  /* 0x00000000000879c3 */ /* 0x001e220000002500 */
[----:B------:R-:W-:Y:S02]  /*0350*/  ELECT P0, URZ, PT ;  /* 0x00000000003f782f */ /* 0x000fe40003800000 */
[----:B------:R-:W-:Y:S01]  /*0360*/  LEA.HI R9, R9, R94, RZ, 0x7 ;  /* 0x0000005e09097211 */ /* 0x000fe200078f38ff */
[----:B------:R-:W1:Y:S01]  /*0370*/  S2R R4, SR_CTAID.Y ;  /* 0x0000000000047919 */ /* 0x000e620000002600 */
[----:B------:R-:W-:Y:S01]  /*0380*/  SHF.R.S32.HI R6, RZ, 0x1f, R5 ;  /* 0x0000001fff067819 */ /* 0x000fe20000011405 */
[----:B------:R-:W-:Y:S01]  /*0390*/  ULDC UR4, c[0x0][0x150] ;  /* 0x0000540000047ab9 */ /* 0x000fe20000000800 */
[----:B------:R-:W-:Y:S01]  /*03a0*/  LOP3.LUT R9, R9, 0xffffff80, RZ, 0xc0, !PT ;  /* 0xffffff8009097812 */ /* 0x000fe200078ec0ff */
[----:B------:R-:W-:Y:S01]  /*03b0*/  NOP ;  /* 0x0000000000007918 */ /* 0x000fe20000000000 */
[----:B------:R-:W-:Y:S01]  /*03c0*/  LEA.HI R6, R6, R5, RZ, 0x2 ;  /* 0x0000000506067211 */ /* 0x000fe200078f10ff */
[----:B------:R-:W2:Y:S01]  /*03d0*/  LDC R11, c[0x0][0x144] ;  /* 0x00005100ff0b7b82 */ /* 0x000ea20000000800 */
[----:B------:R-:W-:Y:S01]  /*03e0*/  NOP ;  /* 0x0000000000007918 */ /* 0x000fe20000000000 */
[----:B------:R-:W-:Y:S01]  /*03f0*/  IMAD.IADD R8, R94, 0x1, -R9 ;  /* 0x000000015e087824 */ /* 0x000fe200078e0a09 */
[----:B------:R-:W-:Y:S01]  /*0400*/  LOP3.LUT R6, R6, 0x3ffffffc, RZ, 0xc0, !PT ;  /* 0x3ffffffc06067812 */ /* 0x000fe200078ec0ff */
[----:B------:R-:W-:Y:S01]  /*0410*/  IMAD.MOV.U32 R22, RZ, RZ, 0x1 ;  /* 0x00000001ff167424 */ /* 0x000fe200078e00ff */
[----:B------:R-:W-:-:S02]  /*0420*/  ISETP.NE.AND P3, PT, R2, RZ, PT ;  /* 0x000000ff0200720c */ /* 0x000fc40003f65270 */
[----:B------:R-:W-:Y:S01]  /*0430*/  SHF.R.S32.HI R9, RZ, 0x1f, R8 ;  /* 0x0000001fff097819 */ /* 0x000fe20000011408 */
[----:B------:R-:W-:Y:S01]  /*0440*/  IMAD.IADD R6, R5, 0x1, -R6 ;  /* 0x0000000105067824 */ /* 0x000fe200078e0a06 */
[----:B------:R-:W3:Y:S02]  /*0450*/  LDC R13, c[0x0][0x140] ;  /* 0x00005000ff0d7b82 */ /* 0x000ee40000000800 */
[----:B------:R-:W-:Y:S02]  /*0460*/  LEA.HI R9, R9, R8, RZ, 0x3 ;  /* 0x0000000809097211 */ /* 0x000fe400078f18ff */
[----:B-----5:R-:W-:Y:S02]  /*0470*/  ISETP.NE.OR P0, PT, R0, RZ, !P0 ;  /* 0x000000ff0000720c */ /* 0x020fe40004705670 */
[----:B------:R-:W-:Y:S02]  /*0480*/  SHF.R.S32.HI R0, RZ, 0x3, R9 ;  /* 0x00000003ff007819 */ /* 0x000fe40000011409 */
[----:B0-----:R-:W-:-:S02]  /*0490*/  I2FP.F32.U32 R10, UR8 ;  /* 0x00000008000a7c45 */ /* 0x001fc40008201000 */
[----:B------:R-:W-:-:S03]  /*04a0*/  SHF.R.S32.HI R9, RZ, 0x1f, R9 ;  /* 0x0000001fff097819 */ /* 0x000fc60000011409 */
[----:B------:R-:W-:Y:S01]  /*04b0*/  FMUL R10, R10, UR4 ;  /* 0x000000040a0a7c20 */ /* 0x000fe20008400000 */
[----:B------:R-:W-:Y:S01]  /*04c0*/  LEA.HI R9, R9, R0, RZ, 0x2 ;  /* 0x0000000009097211 */ /* 0x000fe200078f10ff */
[----:B------:R-:W-:Y:S01]  /*04d0*/  ULDC UR4, c[0x0][0x154] ;  /* 0x0000550000047ab9 */ /* 0x000fe20000000800 */
[----:B-1----:R-:W-:Y:S01]  /*04e0*/  I2FP.F32.U32 R12, R4 ;  /* 0x00000004000c7245 */ /* 0x002fe20000201000 */
[----:B------:R-:W-:Y:S01]  /*04f0*/  VOTEU.ALL UP0, P0 ;  /* 0x00000000003f7886 */ /* 0x000fe20000000000 */
[----:B------:R-:W-:Y:S01]  /*0500*/  LOP3.LUT R9, R9, 0xfffffffc, RZ, 0xc0, !PT ;  /* 0xfffffffc09097812 */ /* 0x000fe200078ec0ff */
[----:B------:R-:W0:Y:S01]  /*0510*/  F2I.U32.TRUNC.NTZ R10, R10 ;  /* 0x0000000a000a7305 */ /* 0x000e22000020f000 */
[----:B------:R-:W-:Y:S01]  /*0520*/  VOTEU.ALL UP1, P0 ;  /* 0x00000000003f7886 */ /* 0x000fe20000020000 */
[----:B------:R-:W-:Y:S01]  /*0530*/  FMUL R12, R12, UR4 ;  /* 0x000000040c0c7c20 */ /* 0x000fe20008400000 */
[----:B------:R-:W1:Y:S01]  /*0540*/  @!UP0 S2UR UR7, SR_CgaCtaId ;  /* 0x00000000000789c3 */ /* 0x000e620000008800 */
[----:B------:R-:W-:Y:S01]  /*0550*/  IMAD.IADD R9, R0, 0x1, -R9 ;  /* 0x0000000100097824 */ /* 0x000fe200078e0a09 */
[----:B------:R-:W-:Y:S01]  /*0560*/  SHF.R.S32.HI R0, RZ, 0x1f, R3 ;  /* 0x0000001fff007819 */ /* 0x000fe20000011403 */
[----:B------:R-:W-:Y:S01]  /*0570*/  UMOV UR4, 0x20 ;  /* 0x0000002000047882 */ /* 0x000fe20000000000 */
[----:B------:R-:W-:Y:S01]  /*0580*/  @!UP0 UMOV UR6, 0x400 ;  /* 0x0000040000068882 */ /* 0x000fe20000000000 */
[----:B------:R-:W-:Y:S01]  /*0590*/  IMAD R19, R6, 0x4, R9 ;  /* 0x0000000406137824 */ /* 0x000fe200078e0209 */
[----:B------:R-:W5:Y:S01]  /*05a0*/  F2I.U32.TRUNC.NTZ R12, R12 ;  /* 0x0000000c000c7305 */ /* 0x000f62000020f000 */
[----:B------:R-:W-:Y:S01]  /*05b0*/  LEA.HI R0, R0, R3, RZ, 0x2 ;  /* 0x0000000300007211 */ /* 0x000fe200078f10ff */
[----:B------:R-:W4:Y:S01]  /*05c0*/  LDC R9, c[0x0][0x148] ;  /* 0x00005200ff097b82 */ /* 0x000f220000000800 */
[----:B------:R-:W-:-:S04]  /*05d0*/  @!UP0 UIADD3 UR4, -UR4, 0x100000, URZ ;  /* 0x0010000004048890 */ /* 0x000fc8000fffe13f */
[----:B------:R-:W-:Y:S02]  /*05e0*/  @!UP0 USHF.L.U32 UR5, UR4, 0xb, URZ ;  /* 0x0000000b04058899 */ /* 0x000fe4000800063f */
[----:B------:R-:W-:Y:S01]  /*05f0*/  @!UP0 USHF.L.U32 UR4, UR4, 0x1, URZ ;  /* 0x0000000104048899 */ /* 0x000fe2000800063f */
[----:B------:R-:W-:Y:S01]  /*0600*/  LEA.HI R6, R19, R19, RZ, 0x1 ;  /* 0x0000001313067211 */ /* 0x000fe200078f08ff */
[----:B0-----:R-:W-:Y:S01]  /*0610*/  IMAD.MOV R14, RZ, RZ, -R10 ;  /* 0x000000ffff0e7224 */ /* 0x001fe200078e0a0a */
[----:B------:R-:W-:Y:S02]  /*0620*/  LOP3.LUT R0, R0, 0xfffffffc, RZ, 0xc0, !PT ;  /* 0xfffffffc00007812 */ /* 0x000fe400078ec0ff */
[----:B------:R-:W-:Y:S01]  /*0630*/  LOP3.LUT R10, R6, 0xfffffffe, RZ, 0xc0, !PT ;  /* 0xfffffffe060a7812 */ /* 0x000fe200078ec0ff */
[----:B--2---:R-:W-:Y:S01]  /*0640*/  IMAD R6, R11, R14, UR8 ;  /* 0x000000080b067e24 */ /* 0x004fe2000f8e020e */
[----:B---3--:R-:W-:Y:S01]  /*0650*/  ISETP.EQ.U32.AND P2, PT, R13, 0x1, PT ;  /* 0x000000010d00780c */ /* 0x008fe20003f42070 */
[----:B------:R-:W-:-:S02]  /*0660*/  IMAD.IADD R3, R3, 0x1, -R0 ;  /* 0x0000000103037824 */ /* 0x000fc400078e0a00 */
[C---:B------:R-:W-:Y:S02]  /*0670*/  IMAD.IADD R11, R19.reuse, 0x1, -R10 ;  /* 0x00000001130b7824 */ /* 0x040fe400078e0a0a */
[----:B------:R-:W-:Y:S01]  /*0680*/  IMAD.SHL.U32 R10, R19, 0x4, RZ ;  /* 0x00000004130a7824 */ /* 0x000fe200078e00ff */
[----:B------:R-:W-:Y:S01]  /*0690*/  ISETP.NE.AND P1, PT, R3, 0x3, PT ;  /* 0x000000030300780c */ /* 0x000fe20003f25270 */
[----:B-----5:R-:W-:Y:S01]  /*06a0*/  IMAD.MOV R24, RZ, RZ, -R12 ;  /* 0x000000ffff187224 */ /* 0x020fe200078e0a0c */
[----:B------:R-:W-:Y:S01]  /*06b0*/  ISETP.NE.AND P4, PT, R11, R6, PT ;  /* 0x000000060b00720c */ /* 0x000fe20003f85270 */
[----:B-1----:R-:W-:Y:S01]  /*06c0*/  @!UP0 ULEA UR6, UR7, UR6, 0x18 ;  /* 0x0000000607068291 */ /* 0x002fe2000f8ec03f */
[----:B------:R-:W-:Y:S01]  /*06d0*/  LOP3.LUT R19, R19, 0xc, R10, 0x78, !PT ;  /* 0x0000000c13137812 */ /* 0x000fe200078e780a */
[----:B------:R-:W-:Y:S01]  /*06e0*/  VOTEU.ALL UP0, P0 ;  /* 0x00000000003f7886 */ /* 0x000fe20000000000 */
[----:B------:R-:W-:Y:S01]  /*06f0*/  LOP3.LUT P0, RZ, R8, 0x7, RZ, 0xc0, !PT ;  /* 0x0000000708ff7812 */ /* 0x000fe2000780c0ff */
[----:B------:R-:W-:Y:S01]  /*0700*/  VIADD R8, R2, 0xffffffff ;  /* 0xffffffff02087836 */ /* 0x000fe20000000000 */
[----:B------:R-:W-:Y:S01]  /*0710*/  ISETP.EQ.OR P1, PT, R3, RZ, !P1 ;  /* 0x000000ff0300720c */ /* 0x000fe20004f22670 */
[----:B----4-:R-:W-:Y:S01]  /*0720*/  IMAD R11, R9, R24, R4 ;  /* 0x00000018090b7224 */ /* 0x010fe200078e0204 */
[----:B------:R-:W-:-:S02]  /*0730*/  ISETP.LT.U32.AND P0, PT, R19, 0x2, !P0 ;  /* 0x000000021300780c */ /* 0x000fc40004701070 */
[----:B------:R-:W-:Y:S02]  /*0740*/  ISETP.EQ.AND P1, PT, R2, RZ, P1 ;  /* 0x000000ff0200720c */ /* 0x000fe40000f22270 */
[----:B------:R-:W-:Y:S01]  /*0750*/  ISETP.GE.U32.AND P6, PT, R8, 0x2, PT ;  /* 0x000000020800780c */ /* 0x000fe20003fc6070 */
[----:B------:R-:W0:Y:S02]  /*0760*/  FENCE.VIEW.ASYNC.S ;  /* 0x00000000000073c6 */ /* 0x000e240000000000 */
[----:B0-----:R0:W1:Y:S01]  /*0770*/  @!UP0 SYNCS.EXCH.64 URZ, [UR6+0x80], UR4 ;  /* 0x00008004063f85b2 */ /* 0x0010620008000100 */
[----:B------:R-:W-:Y:S02]  /*0780*/  @P4 LEA.HI R0, R19, R19, RZ, 0x1 ;  /* 0x0000001313004211 */ /* 0x000fe400078f08ff */
[----:B------:R-:W-:Y:S02]  /*0790*/  SEL R18, RZ, 0x1, !P1 ;  /* 0x00000001ff127807 */ /* 0x000fe40004800000 */
[----:B------:R-:W-:-:S02]  /*07a0*/  @P4 SHF.R.S32.HI R0, RZ, 0x1, R0 ;  /* 0x00000001ff004819 */ /* 0x000fc40000011400 */
[----:B------:R-:W-:Y:S02]  /*07b0*/  SEL R18, R18, 0x2, P6 ;  /* 0x0000000212127807 */ /* 0x000fe40003000000 */
[----:B------:R-:W-:Y:S02]  /*07c0*/  @P4 ISETP.NE.AND P5, PT, R0, R11, PT ;  /* 0x0000000b0000420c */ /* 0x000fe40003fa5270 */
[----:B------:R-:W-:Y:S02]  /*07d0*/  SEL R11, RZ, 0x1, !P0 ;  /* 0x00000001ff0b7807 */ /* 0x000fe40004000000 */
[----:B------:R-:W-:Y:S02]  /*07e0*/  @P4 SEL R22, RZ, 0x1, P5 ;  /* 0x00000001ff164807 */ /* 0x000fe40002800000 */
[----:B------:R-:W-:Y:S01]  /*07f0*/  LOP3.LUT R0, R94, 0x7f, RZ, 0xc0, !PT ;  /* 0x0000007f5e007812 */ /* 0x000fe200078ec0ff */
[----:B------:R0:W2:Y:S01]  /*0800*/  @!UP1 SYNCS.EXCH.64 URZ, [UR6+0x88], UR4 ;  /* 0x00008804063f95b2 */ /* 0x0000a20008000100 */
[----:B------:R-:W-:Y:S01]  /*0810*/  LOP3.LUT R22, R22, R11, RZ, 0xc0, !PT ;  /* 0x0000000b16167212 */ /* 0x000fe200078ec0ff */
[----:B------:R-:W-:Y:S01]  /*0820*/  NOP ;  /* 0x0000000000007918 */ /* 0x000fe20000000000 */
[----:B------:R-:W-:Y:S05]  /*0830*/  @!P2 BRA `(.L_x_3) ;  /* 0x000000000008a947 */ /* 0x000fea0003800000 */
[----:B-12---:R-:W-:Y:S01]  /*0840*/  UCGABAR_ARV ;  /* 0x00000000000079c7 */ /* 0x006fe20008000000 */
[----:B------:R-:W-:Y:S05]  /*0850*/  BRA `(.L_x_4) ;  /* 0x0000000000047947 */ /* 0x000fea0003800000 */
.L_x_3:
[----:B-12---:R-:W-:Y:S01]  /*0860*/  NOP ;  /* 0x0000000000007918 */ /* 0x006fe20000000000 */
.L_x_4:
[----:B------:R-:W1:Y:S01]  /*0870*/  LDC R2, c[0x0][0x65c] ;  /* 0x00019700ff027b82 */ /* 0x000e620000000800 */
[----:B------:R-:W-:Y:S02]  /*0880*/  IMAD.U32 R10, RZ, RZ, UR8 ;  /* 0x00000008ff0a7e24 */ /* 0x000fe4000f8e00ff */
[----:B------:R-:W-:Y:S01]  /*0890*/  IMAD.MOV.U32 R11, RZ, RZ, RZ ;  /* 0x000000ffff0b7224 */ /* 0x000fe200078e00ff */
[----:B-1----:R-:W-:-:S04]  /*08a0*/  ISETP.NE.AND P1, PT, R2, 0x1, PT ;  /* 0x000000010200780c */ /* 0x002fc80003f25270 */
[----:B------:R-:W-:-:S09]  /*08b0*/  P2R R5, PR, RZ, 0x2 ;  /* 0x00000002ff057803 */ /* 0x000fd20000000000 */
[----:B------:R-:W1:Y:S01]  /*08c0*/  @P1 LDC R17, c[0x0][0x10] ;  /* 0x00000400ff111b82 */ /* 0x000e620000000800 */
[----:B------:R-:W-:Y:S02]  /*08d0*/  @P1 IMAD.MOV.U32 R5, RZ, RZ, RZ ;  /* 0x000000ffff051224 */ /* 0x000fe400078e00ff */
[----:B------:R-:W-:-:S05]  /*08e0*/  @P1 IMAD.MOV.U32 R15, RZ, RZ, RZ ;  /* 0x000000ffff0f1224 */ /* 0x000fca00078e00ff */
[----:B------:R-:W2:Y:S01]  /*08f0*/  @!P1 LDC R13, c[0x0][0xc] ;  /* 0x00000300ff0d9b82 */ /* 0x000ea20000000800 */
[----:B0-----:R-:W-:Y:S01]  /*0900*/  ULDC UR4, c[0x0][0xc] ;  /* 0x0000030000047ab9 */ /* 0x001fe20000000800 */
[----:B------:R-:W-:Y:S01]  /*0910*/  ULDC UR5, c[0x0][0x10] ;  /* 0x0000040000057ab9 */ /* 0x000fe20000000800 */
[----:B------:R-:W-:Y:S01]  /*0920*/  ULDC UR6, c[0x0][0x14] ;  /* 0x0000050000067ab9 */ /* 0x000fe20000000800 */
[----:B------:R-:W-:-:S04]  /*0930*/  UIMAD.WIDE.U32 UR4, UR4, UR5, URZ ;  /* 0x00000005040472a5 */ /* 0x000fc8000f8e003f */
[----:B------:R-:W-:Y:S02]  /*0940*/  UIMAD.WIDE.U32 UR36, UR4, UR6, URZ ;  /* 0x00000006042472a5 */ /* 0x000fe4000f8e003f */
[----:B------:R-:W-:-:S04]  /*0950*/  UIMAD UR42, UR5, UR6, URZ ;  /* 0x00000006052a72a4 */ /* 0x000fc8000f8e023f */
[----:B------:R-:W-:Y:S01]  /*0960*/  UIADD3 UR42, UR37, UR42, URZ ;  /* 0x0000002a252a7290 */ /* 0x000fe2000fffe03f */
[----:B-1----:R-:W-:-:S04]  /*0970*/  @P1 IMAD.WIDE.U32 R16, R17, UR8, R4 ;  /* 0x0000000811101c25 */ /* 0x002fc8000f8e0004 */
[----:B------:R-:W-:Y:S02]  /*0980*/  @P1 IMAD.IADD R17, R17, 0x1, R15 ;  /* 0x0000000111111824 */ /* 0x000fe400078e020f */
[----:B--2---:R-:W-:-:S04]  /*0990*/  @!P1 IMAD.WIDE.U32 R10, R4, R13, R10 ;  /* 0x0000000d040a9225 */ /* 0x004fc800078e000a */
[----:B------:R-:W-:Y:S02]  /*09a0*/  @!P1 IMAD.MOV.U32 R16, RZ, RZ, R10 ;  /* 0x000000ffff109224 */ /* 0x000fe400078e000a */
[----:B------:R-:W-:Y:S01]  /*09b0*/  @!P1 IMAD.MOV.U32 R17, RZ, RZ, R11 ;  /* 0x000000ffff119224 */ /* 0x000fe200078e000b */
[----:B------:R-:W-:Y:S06]  /*09c0*/  @!P2 BRA `(.L_x_5) ;  /* 0x00000000000ca947 */ /* 0x000fec0003800000 */
[----:B------:R-:W-:Y:S01]  /*09d0*/  UCGABAR_WAIT ;  /* 0x0000000000007dc7 */ /* 0x000fe20008000000 */
[----:B------:R-:W-:Y:S01]  /*09e0*/  CCTL.IVALL ;  /* 0x00000000ff00798f */ /* 0x000fe20002000000 */
[----:B------:R-:W-:Y:S05]  /*09f0*/  BRA `(.L_x_6) ;  /* 0x0000000000047947 */ /* 0x000fea0003800000 */
.L_x_5:
[----:B------:R-:W-:Y:S06]  /*0a00*/  BAR.SYNC.DEFER_BLOCKING 0x0 ;  /* 0x0000000000007b1d */ /* 0x000fec0000010000 */
.L_x_6:
[----:B------:R-:W-:Y:S05]  /*0a10*/  @!P3 BRA `(.L_x_7) ;  /* 0x000000500034b947 */ /* 0x000fea0003800000 */
[----:B------:R-:W-:-:S13]  /*0a20*/  ISETP.GT.U32.AND P0, PT, R8, 0x1, PT ;  /* 0x000000010800780c */ /* 0x000fda0003f04070 */
[----:B------:R-:W-:Y:S05]  /*0a30*/  @P0 EXIT ;  /* 0x000000000000094d */ /* 0x000fea0003800000 */
[----:B------:R-:W-:Y:S01]  /*0a40*/  ULDC.64 UR4, c[0x0][0x650] ;  /* 0x0001940000047ab9 */ /* 0x000fe20000000a00 */
[----:B------:R-:W-:Y:S01]  /*0a50*/  PRMT R3, RZ, 0x7610, R3 ;  /* 0x00007610ff037816 */ /* 0x000fe20000000003 */
[----:B------:R-:W-:Y:S01]  /*0a60*/  IMAD.MOV.U32 R101, RZ, RZ, -0x1 ;  /* 0xffffffffff657424 */ /* 0x000fe200078e00ff */
[----:B------:R-:W-:Y:S01]  /*0a70*/  ISETP.GE.U32.AND P0, PT, R16, UR4, PT ;  /* 0x0000000410007c0c */ /* 0x000fe2000bf06070 */
[----:B------:R-:W-:Y:S02]  /*0a80*/  IMAD.MOV.U32 R100, RZ, RZ, -0x1 ;  /* 0xffffffffff647424 */ /* 0x000fe400078e00ff */
[----:B------:R-:W-:Y:S01]  /*0a90*/  IMAD.MOV.U32 R23, RZ, RZ, -0x1 ;  /* 0xffffffffff177424 */ /* 0x000fe200078e00ff */
[----:B------:R-:W-:-:S13]  /*0aa0*/  ISETP.GE.U32.AND.EX P0, PT, R17, UR5, PT, P0 ;  /* 0x0000000511007c0c */ /* 0x000fda000bf06100 */
[----:B------:R-:W-:Y:S05]  /*0ab0*/  @P0 BRA `(.L_x_8) ;  /* 0x00000004002c0947 */ /* 0x000fea0003800000 */
[----:B------:R-:W0:Y:S01]  /*0ac0*/  LDC.64 R26, c[0x0][0x628] ;  /* 0x00018a00ff1a7b82 */ /* 0x000e220000000a00 */
[----:B------:R-:W-:Y:S02]  /*0ad0*/  IMAD.MOV.U32 R10, RZ, RZ, R16 ;  /* 0x000000ffff0a7224 */ /* 0x000fe400078e0010 */
[----:B------:R-:W-:-:S05]  /*0ae0*/  IMAD.MOV.U32 R11, RZ, RZ, R17 ;  /* 0x000000ffff0b7224 */ /* 0x000fca00078e0011 */
[----:B------:R-:W1:Y:S08]  /*0af0*/  LDC R8, c[0x0][0x630] ;  /* 0x00018c00ff087b82 */ /* 0x000e700000000800 */
[----:B------:R-:W2:Y:S01]  /*0b00*/  LDC.64 R28, c[0x0][0x620] ;  /* 0x00018800ff1c7b82 */ /* 0x000ea20000000a00 */
[----:B0-----:R-:W-:-:S04]  /*0b10*/  ISETP.NE.U32.AND P0, PT, R26, RZ, PT ;  /* 0x000000ff1a00720c */ /* 0x001fc80003f05070 */
[----:B------:R-:W-:-:S13]  /*0b20*/  ISETP.NE.AND.EX P0, PT, R27, RZ, PT, P0 ;  /* 0x000000ff1b00720c */ /* 0x000fda0003f05300 */
[----:B-12---:R-:W-:Y:S05]  /*0b30*/  @!P0 BRA `(.L_x_9) ;  /* 0x0000000000288947 */ /* 0x006fea0003800000 */
[----:B------:R-:W0:Y:S02]  /*0b40*/  LDC R3, c[0x0][0x634] ;  /* 0x00018d00ff037b82 */ /* 0x000e240000000800 */
[----:B0-----:R-:W-:-:S05]  /*0b50*/  IADD3 R3, P0, R16, R3, RZ ;  /* 0x0000000310037210 */ /* 0x001fca0007f1e0ff */
[----:B------:R-:W-:-:S04]  /*0b60*/  IMAD.X R21, RZ, RZ, R17, P0 ;  /* 0x000000ffff157224 */ /* 0x000fc800000e0611 */
[----:B------:R-:W-:-:S04]  /*0b70*/  IMAD.WIDE.U32 R10, R21, R26, RZ ;  /* 0x0000001a150a7225 */ /* 0x000fc800078e00ff */
[----:B------:R-:W-:-:S04]  /*0b80*/  IMAD.WIDE.U32 R12, P0, R3, R27, R10 ;  /* 0x0000001b030c7225 */ /* 0x000fc8000780000a */
[----:B------:R-:W-:-:S04]  /*0b90*/  IMAD.WIDE.U32 R10, R3, R26, RZ ;  /* 0x0000001a030a7225 */ /* 0x000fc800078e00ff */
[----:B------:R-:W-:Y:S01]  /*0ba0*/  IMAD.X R15, RZ, RZ, RZ, P0 ;  /* 0x000000ffff0f7224 */ /* 0x000fe200000e06ff */
[----:B------:R-:W-:Y:S01]  /*0bb0*/  IADD3 RZ, P0, R11, R12, RZ ;  /* 0x0000000c0bff7210 */ /* 0x000fe20007f1e0ff */
[----:B------:R-:W-:-:S04]  /*0bc0*/  IMAD.MOV.U32 R14, RZ, RZ, R13 ;  /* 0x000000ffff0e7224 */ /* 0x000fc800078e000d */
[----:B------:R-:W-:-:S08]  /*0bd0*/  IMAD.WIDE.U32.X R10, R21, R27, R14, P0 ;  /* 0x0000001b150a7225 */ /* 0x000fd000000e040e */
.L_x_9:
[----:B------:R-:W0:Y:S01]  /*0be0*/  LDC.64 R32, c[0x0][0x640] ;  /* 0x00019000ff207b82 */ /* 0x000e220000000a00 */
[--C-:B------:R-:W-:Y:S01]  /*0bf0*/  SHF.R.U64 R27, R10, R8, R11.reuse ;  /* 0x000000080a1b7219 */ /* 0x100fe2000000120b */
[----:B------:R-:W-:Y:S01]  /*0c00*/  IMAD R31, R9, R24, R4 ;  /* 0x00000018091f7224 */ /* 0x000fe200078e0204 */
[----:B------:R-:W-:Y:S01]  /*0c10*/  SHF.R.U32.HI R3, RZ, R8, R11 ;  /* 0x00000008ff037219 */ /* 0x000fe2000001160b */
[----:B------:R-:W-:Y:S01]  /*0c20*/  IMAD.MOV.U32 R23, RZ, RZ, 0x1 ;  /* 0x00000001ff177424 */ /* 0x000fe200078e00ff */
[----:B------:R-:W-:-:S03]  /*0c30*/  IADD3 R5, P0, RZ, -R27, RZ ;  /* 0x8000001bff057210 */ /* 0x000fc60007f1e0ff */
[----:B------:R-:W1:Y:S02]  /*0c40*/  LDC R12, c[0x0][0x618] ;  /* 0x00018600ff0c7b82 */ /* 0x000e640000000800 */
[----:B------:R-:W-:Y:S02]  /*0c50*/  IMAD.X R3, RZ, RZ, ~R3, P0 ;  /* 0x000000ffff037224 */ /* 0x000fe400000e0e03 */
[----:B------:R-:W-:-:S04]  /*0c60*/  IMAD.WIDE.U32 R10, R5, R28, R16 ;  /* 0x0000001c050a7225 */ /* 0x000fc800078e0010 */
[----:B------:R-:W2:Y:S01]  /*0c70*/  LDC R20, c[0x0][0x608] ;  /* 0x00018200ff147b82 */ /* 0x000ea20000000800 */
[----:B------:R-:W-:Y:S02]  /*0c80*/  IMAD R8, R3, R28, RZ ;  /* 0x0000001c03087224 */ /* 0x000fe400078e02ff */
[----:B------:R-:W-:Y:S02]  /*0c90*/  IMAD.MOV.U32 R3, RZ, RZ, -0x1 ;  /* 0xffffffffff037424 */ /* 0x000fe400078e00ff */
[----:B------:R-:W-:-:S03]  /*0ca0*/  IMAD R5, R5, R29, R8 ;  /* 0x0000001d05057224 */ /* 0x000fc600078e0208 */
[----:B------:R-:W3:Y:S01]  /*0cb0*/  LDC R30, c[0x0][0x658] ;  /* 0x00019600ff1e7b82 */ /* 0x000ee20000000800 */
[----:B------:R-:W-:Y:S01]  /*0cc0*/  IMAD.IADD R5, R11, 0x1, R5 ;  /* 0x000000010b057824 */ /* 0x000fe200078e0205 */
[----:B0-----:R-:W-:-:S04]  /*0cd0*/  ISETP.NE.U32.AND P0, PT, R32, RZ, PT ;  /* 0x000000ff2000720c */ /* 0x001fc80003f05070 */
[----:B------:R-:W-:Y:S02]  /*0ce0*/  ISETP.NE.AND.EX P0, PT, R33, RZ, PT, P0 ;  /* 0x000000ff2100720c */ /* 0x000fe40003f05300 */
[----:B------:R-:W0:Y:S01]  /*0cf0*/  LDC R26, c[0x0][0x600] ;  /* 0x00018000ff1a7b82 */ /* 0x000e220000000800 */
[-CC-:B-1----:R-:W-:Y:S02]  /*0d00*/  SHF.R.U64 R14, R10, R12.reuse, R5.reuse ;  /* 0x0000000c0a0e7219 */ /* 0x182fe40000001205 */
[----:B------:R-:W-:-:S05]  /*0d10*/  SHF.R.U32.HI R5, RZ, R12, R5 ;  /* 0x0000000cff057219 */ /* 0x000fca0000011605 */
[----:B------:R-:W1:Y:S01]  /*0d20*/  LDC R15, c[0x0][0x648] ;  /* 0x00019200ff0f7b82 */ /* 0x000e620000000800 */
[-CC-:B--2---:R-:W-:Y:S02]  /*0d30*/  SHF.R.U64 R29, R14, R20.reuse, R5.reuse ;  /* 0x000000140e1d7219 */ /* 0x184fe40000001205 */
[----:B------:R-:W-:-:S05]  /*0d40*/  SHF.R.U32.HI R5, RZ, R20, R5 ;  /* 0x00000014ff057219 */ /* 0x000fca0000011605 */
[----:B------:R-:W2:Y:S01]  /*0d50*/  LDC R21, c[0x0][0x638] ;  /* 0x00018e00ff157b82 */ /* 0x000ea20000000800 */
[-CC-:B---3--:R-:W-:Y:S02]  /*0d60*/  SHF.R.U64 R20, R29, R30.reuse, R5.reuse ;  /* 0x0000001e1d147219 */ /* 0x188fe40000001205 */
[-C--:B------:R-:W-:Y:S02]  /*0d70*/  SHF.L.U32 R3, R3, R30.reuse, RZ ;  /* 0x0000001e03037219 */ /* 0x080fe400000006ff */
[----:B------:R-:W-:Y:S01]  /*0d80*/  SHF.R.U32.HI R5, RZ, R30, R5 ;  /* 0x0000001eff057219 */ /* 0x000fe20000011605 */
[----:B------:R-:W-:Y:S01]  /*0d90*/  IMAD.MOV.U32 R4, RZ, RZ, R20 ;  /* 0x000000ffff047224 */ /* 0x000fe200078e0014 */
[----:B------:R-:W-:Y:S01]  /*0da0*/  LOP3.LUT R12, RZ, R3, RZ, 0x33, !PT ;  /* 0x00000003ff0c7212 */ /* 0x000fe200078e33ff */
[----:B------:R-:W3:Y:S01]  /*0db0*/  LDC R25, c[0x0][0x610] ;  /* 0x00018400ff197b82 */ /* 0x000ee20000000800 */
[----:B------:R-:W-:Y:S05]  /*0dc0*/  @!P0 BRA `(.L_x_10) ;  /* 0x0000000000288947 */ /* 0x000fea0003800000 */
[----:B------:R-:W4:Y:S02]  /*0dd0*/  LDC R3, c[0x0][0x64c] ;  /* 0x00019300ff037b82 */ /* 0x000f240000000800 */
[----:B----4-:R-:W-:-:S05]  /*0de0*/  IADD3 R3, P0, R20, R3, RZ ;  /* 0x0000000314037210 */ /* 0x010fca0007f1e0ff */
        /* <DEDUP_REMOVED lines=8> */
.L_x_10:
[----:B-1----:R-:W-:Y:S01]  /*0e70*/  SHF.R.U64 R4, R4, R15, R5 ;  /* 0x0000000f04047219 */ /* 0x002fe20000001205 */
[----:B0-----:R-:W-:Y:S01]  /*0e80*/  VIADD R5, R26, 0xffffffff ;  /* 0xffffffff1a057836 */ /* 0x001fe20000000000 */
[----:B------:R-:W-:Y:S01]  /*0e90*/  SHF.L.U32 R3, R23, R30, RZ ;  /* 0x0000001e17037219 */ /* 0x000fe200000006ff */
[----:B------:R-:W-:Y:S01]  /*0ea0*/  IMAD.MOV.U32 R23, RZ, RZ, R27 ;  /* 0x000000ffff177224 */ /* 0x000fe200078e001b */
[----:B------:R-:W-:Y:S01]  /*0eb0*/  LOP3.LUT R12, R29, R12, RZ, 0xc0, !PT ;  /* 0x0000000c1d0c7212 */ /* 0x000fe200078ec0ff */
[----:B------:R-:W-:Y:S01]  /*0ec0*/  IMAD.MOV R8, RZ, RZ, -R4 ;  /* 0x000000ffff087224 */ /* 0x000fe200078e0a04 */
[----:B------:R-:W-:Y:S02]  /*0ed0*/  SEL R6, R6, R31, !P1 ;  /* 0x0000001f06067207 */ /* 0x000fe40004800000 */
[----:B------:R-:W-:Y:S01]  /*0ee0*/  LOP3.LUT R5, R14, R5, RZ, 0xc0, !PT ;  /* 0x000000050e057212 */ /* 0x000fe200078ec0ff */
[----:B------:R-:W-:Y:S02]  /*0ef0*/  IMAD R9, R3, R4, R12 ;  /* 0x0000000403097224 */ /* 0x000fe400078e020c */
[----:B--2---:R-:W-:-:S02]  /*0f00*/  IMAD R3, R8, R21, R20 ;  /* 0x0000001508037224 */ /* 0x004fc400078e0214 */
[----:B---3--:R-:W-:Y:S02]  /*0f10*/  IMAD R6, R9, R25, R6 ;  /* 0x0000001909067224 */ /* 0x008fe400078e0206 */
[----:B------:R-:W-:Y:S02]  /*0f20*/  IMAD R101, R3, R26, R5 ;  /* 0x0000001a03657224 */ /* 0x000fe400078e0205 */
[----:B------:R-:W-:-:S03]  /*0f30*/  IMAD.MOV.U32 R4, RZ, RZ, 0x1 ;  /* 0x00000001ff047424 */ /* 0x000fc600078e00ff */
[----:B------:R-:W-:Y:S02]  /*0f40*/  SEL R100, R101, R6, !P1 ;  /* 0x0000000665647207 */ /* 0x000fe40004800000 */
[----:B------:R-:W-:Y:S02]  /*0f50*/  PRMT R3, R4, 0x7610, R3 ;  /* 0x0000761004037816 */ /* 0x000fe40000000003 */
[----:B------:R-:W-:-:S07]  /*0f60*/  SEL R101, R6, R101, !P1 ;  /* 0x0000006506657207 */ /* 0x000fce0004800000 */
.L_x_8:
[----:B------:R-:W-:-:S08]  /*0f70*/  NOP ;  /* 0x0000000000007918 */ /* 0x000fd00000000000 */
[----:B------:R-:W0:Y:S02]  /*0f80*/  USETMAXREG.TRY_ALLOC.CTAPOOL UP0, 0xe8 ;  /* 0x000000e8000079c8 */ /* 0x000e240008000600 */
[----:B0-----:R-:W-:-:S13]  /*0f90*/  PLOP3.LUT P0, PT, PT, PT, UP0, 0x80, 0x0 ;  /* 0x000000000000781c */ /* 0x001fda0003f0f008 */
[----:B------:R-:W-:Y:S05]  /*0fa0*/  @!P0 BRA `(.L_x_8) ;  /* 0xfffffffc00f08947 */ /* 0x000fea000383ffff */
[----:B------:R-:W-:Y:S01]  /*0fb0*/  ULDC.64 UR4, c[0x0][0x598] ;  /* 0x0001660000047ab9 */ /* 0x000fe20000000a00 */
[----:B------:R-:W-:Y:S01]  /*0fc0*/  ULDC.64 UR38, c[0x0][0x208] ;  /* 0x0000820000267ab9 */ /* 0x000fe20000000a00 */
[----:B------:R-:W-:-:S04]  /*0fd0*/  ISETP.NE.U32.AND P0, PT, RZ, UR4, PT ;  /* 0x00000004ff007c0c */ /* 0x000fc8000bf05070 */
[----:B------:R-:W-:-:S13]  /*0fe0*/  ISETP.NE.AND.EX P0, PT, RZ, UR5, PT, P0 ;  /* 0x00000005ff007c0c */ /* 0x000fda000bf05300 */
[----:B------:R-:W-:Y:S05]  /*0ff0*/  @!P0 BRA `(.L_x_11) ;  /* 0x00000000001c8947 */ /* 0x000fea0003800000 */
[----:B------:R-:W0:Y:S02]  /*1000*/  LDC.64 R4, c[0x0][0x598] ;  /* 0x00016600ff047b82 */ /* 0x000e240000000a00 */
[----:B0-----:R-:W2:Y:S02]  /*1010*/  LDG.E.64 R4, desc[UR38][R4.64] ;  /* 0x0000002604047981 */ /* 0x001ea4000c1e1b00 */
[----:B--2---:R-:W-:-:S04]  /*1020*/  ISETP.NE.U32.AND P0, PT, R4, RZ, PT ;  /* 0x000000ff0400720c */ /* 0x004fc80003f05070 */
[----:B------:R-:W-:-:S13]  /*1030*/  ISETP.NE.AND.EX P0, PT, R5, RZ, PT, P0 ;  /* 0x000000ff0500720c */ /* 0x000fda0003f05300 */
[----:B------:R-:W-:Y:S05]  /*1040*/  @!P0 BRA `(.L_x_11) ;  /* 0x0000000000088947 */ /* 0x000fea0003800000 */
[----:B------:R0:W5:Y:S01]  /*1050*/  LD.E R90, desc[UR38][R4.64] ;  /* 0x00000026045a7980 */ /* 0x000162000c101900 */
[----:B------:R-:W-:Y:S05]  /*1060*/  BRA `(.L_x_12) ;  /* 0x0000000000247947 */ /* 0x000fea0003800000 */
.L_x_11:
[----:B------:R-:W-:Y:S02]  /*1070*/  ULDC.64 UR4, c[0x0][0x588] ;  /* 0x0001620000047ab9 */ /* 0x000fe40000000a00 */
[----:B------:R-:W-:-:S04]  /*1080*/  ISETP.NE.U32.AND P0, PT, RZ, UR4, PT ;  /* 0x00000004ff007c0c */ /* 0x000fc8000bf05070 */
[----:B------:R-:W-:-:S13]  /*1090*/  ISETP.NE.AND.EX P0, PT, RZ, UR5, PT, P0 ;  /* 0x00000005ff007c0c */ /* 0x000fda000bf05300 */
[----:B------:R-:W-:Y:S05]  /*10a0*/  @!P0 BRA `(.L_x_13) ;  /* 0x00000000000c8947 */ /* 0x000fea0003800000 */
[----:B------:R-:W0:Y:S02]  /*10b0*/  LDC.64 R90, c[0x0][0x588] ;  /* 0x00016200ff5a7b82 */ /* 0x000e240000000a00 */
[----:B0-----:R1:W5:Y:S01]  /*10c0*/  LDG.E R90, desc[UR38][R90.64] ;  /* 0x000000265a5a7981 */ /* 0x001362000c1e1900 */
[----:B------:R-:W-:Y:S05]  /*10d0*/  BRA `(.L_x_12) ;  /* 0x0000000000087947 */ /* 0x000fea0003800000 */
.L_x_13:
[----:B------:R-:W-:Y:S02]  /*10e0*/  ULDC UR4, c[0x0][0x580] ;  /* 0x0001600000047ab9 */ /* 0x000fe40000000800 */
[----:B------:R-:W-:-:S07]  /*10f0*/  IMAD.U32 R90, RZ, RZ, UR4 ;  /* 0x00000004ff5a7e24 */ /* 0x000fce000f8e00ff */
.L_x_12:
[----:B------:R-:W-:Y:S02]  /*1100*/  ULDC.64 UR4, c[0x0][0x5a0] ;  /* 0x0001680000047ab9 */ /* 0x000fe40000000a00 */
[----:B------:R-:W-:-:S04]  /*1110*/  ISETP.NE.U32.AND P0, PT, RZ, UR4, PT ;  /* 0x00000004ff007c0c */ /* 0x000fc8000bf05070 */
[----:B------:R-:W-:-:S13]  /*1120*/  ISETP.NE.AND.EX P0, PT, RZ, UR5, PT, P0 ;  /* 0x00000005ff007c0c */ /* 0x000fda000bf05300 */
[----:B------:R-:W-:Y:S05]  /*1130*/  @!P0 BRA `(.L_x_14) ;  /* 0x00000000001c8947 */ /* 0x000fea0003800000 */
[----:B0-----:R-:W0:Y:S02]  /*1140*/  LDC.64 R4, c[0x0][0x5a0] ;  /* 0x00016800ff047b82 */ /* 0x001e240000000a00 */
[----:B0-----:R-:W2:Y:S02]  /*1150*/  LDG.E.64 R4, desc[UR38][R4.64] ;  /* 0x0000002604047981 */ /* 0x001ea4000c1e1b00 */
[----:B--2---:R-:W-:-:S04]  /*1160*/  ISETP.NE.U32.AND P0, PT, R4, RZ, PT ;  /* 0x000000ff0400720c */ /* 0x004fc80003f05070 */
[----:B------:R-:W-:-:S13]  /*1170*/  ISETP.NE.AND.EX P0, PT, R5, RZ, PT, P0 ;  /* 0x000000ff0500720c */ /* 0x000fda0003f05300 */
[----:B------:R-:W-:Y:S05]  /*1180*/  @!P0 BRA `(.L_x_14) ;  /* 0x0000000000088947 */ /* 0x000fea0003800000 */
[----:B-1----:R0:W5:Y:S01]  /*1190*/  LD.E R91, desc[UR38][R4.64] ;  /* 0x00000026045b7980 */ /* 0x002162000c101900 */
[----:B------:R-:W-:Y:S05]  /*11a0*/  BRA `(.L_x_15) ;  /* 0x0000000000247947 */ /* 0x000fea0003800000 */
.L_x_14:
[----:B------:R-:W-:Y:S02]  /*11b0*/  ULDC.64 UR4, c[0x0][0x590] ;  /* 0x0001640000047ab9 */ /* 0x000fe40000000a00 */
[----:B------:R-:W-:-:S04]  /*11c0*/  ISETP.NE.U32.AND P0, PT, RZ, UR4, PT ;  /* 0x00000004ff007c0c */ /* 0x000fc8000bf05070 */
[----:B------:R-:W-:-:S13]  /*11d0*/  ISETP.NE.AND.EX P0, PT, RZ, UR5, PT, P0 ;  /* 0x00000005ff007c0c */ /* 0x000fda000bf05300 */
[----:B------:R-:W-:Y:S05]  /*11e0*/  @!P0 BRA `(.L_x_16) ;  /* 0x00000000000c8947 */ /* 0x000fea0003800000 */
[----:B0-----:R-:W1:Y:S02]  /*11f0*/  LDC.64 R4, c[0x0][0x590] ;  /* 0x00016400ff047b82 */ /* 0x001e640000000a00 */
[----:B-1----:R1:W5:Y:S01]  /*1200*/  LDG.E R91, desc[UR38][R4.64] ;  /* 0x00000026045b7981 */ /* 0x002362000c1e1900 */
[----:B------:R-:W-:Y:S05]  /*1210*/  BRA `(.L_x_15) ;  /* 0x0000000000087947 */ /* 0x000fea0003800000 */
.L_x_16:
[----:B------:R-:W-:Y:S02]  /*1220*/  ULDC UR4, c[0x0][0x584] ;  /* 0x0001610000047ab9 */ /* 0x000fe40000000800 */
[----:B-1----:R-:W-:-:S07]  /*1230*/  IMAD.U32 R91, RZ, RZ, UR4 ;  /* 0x00000004ff5b7e24 */ /* 0x002fce000f8e00ff */
.L_x_15:
[----:B------:R-:W-:-:S13]  /*1240*/  LOP3.LUT P0, RZ, R3, 0xff, RZ, 0xc0, !PT ;  /* 0x000000ff03ff7812 */ /* 0x000fda000780c0ff */
[----:B------:R-:W-:Y:S05]  /*1250*/  @!P0 EXIT ;  /* 0x000000000000894d */ /* 0x000fea0003800000 */
[----:B------:R-:W2:Y:S01]  /*1260*/  LDC R93, c[0x0][0x658] ;  /* 0x00019600ff5d7b82 */ /* 0x000ea20000000800 */
[----:B------:R-:W-:Y:S01]  /*1270*/  ULDC.64 UR6, c[0x0][0x288] ;  /* 0x0000a20000067ab9 */ /* 0x000fe20000000a00 */
[----:B------:R-:W-:Y:S01]  /*1280*/  LOP3.LUT R7, R7, 0x1, RZ, 0xc0, !PT ;  /* 0x0000000107077812 */ /* 0x000fe200078ec0ff */
[----:B------:R-:W-:Y:S01]  /*1290*/  UIADD3 UR4, UR7, 0x7f, URZ ;  /* 0x0000007f07047890 */ /* 0x000fe2000fffe03f */
[----:B------:R-:W-:Y:S01]  /*12a0*/  SHF.R.U32.HI R3, RZ, 0x1, R0 ;  /* 0x00000001ff037819 */ /* 0x000fe20000011600 */
[----:B01----:R-:W-:Y:S01]  /*12b0*/  IMAD.MOV.U32 R4, RZ, RZ, -0x1 ;  /* 0xffffffffff047424 */ /* 0x003fe200078e00ff */
[----:B------:R-:W-:Y:S01]  /*12c0*/  SHF.R.U32.HI R0, RZ, 0x2, R94 ;  /* 0x00000002ff007819 */ /* 0x000fe2000001165e */
[----:B------:R-:W-:Y:S01]  /*12d0*/  USHF.R.S32.HI UR5, URZ, 0x1f, UR4 ;  /* 0x0000001f3f057899 */ /* 0x000fe20008011404 */
[----:B------:R-:W0:Y:S01]  /*12e0*/  LDC R96, c[0x0][0x600] ;  /* 0x00018000ff607b82 */ /* 0x000e220000000800 */
[----:B------:R-:W-:Y:S01]  /*12f0*/  IMAD.SHL.U32 R9, R7, 0x40, RZ ;  /* 0x0000004007097824 */ /* 0x000fe200078e00ff */
[----:B------:R-:W-:Y:S01]  /*1300*/  LOP3.LUT R0, R0, 0x7, RZ, 0xc0, !PT ;  /* 0x0000000700007812 */ /* 0x000fe200078ec0ff */
[----:B------:R-:W-:Y:S01]  /*1310*/  ULEA.HI UR5, UR5, UR4, URZ, 0x7 ;  /* 0x0000000405057291 */ /* 0x000fe2000f8f383f */
[----:B------:R-:W-:Y:S01]  /*1320*/  LOP3.LUT R3, R3, 0x30, RZ, 0xc0, !PT ;  /* 0x0000003003037812 */ /* 0x000fe200078ec0ff */
[----:B------:R-:W-:Y:S01]  /*1330*/  IMAD.MOV.U32 R6, RZ, RZ, 0x1 ;  /* 0x00000001ff067424 */ /* 0x000fe200078e00ff */
[--C-:B------:R-:W-:Y:S01]  /*1340*/  LOP3.LUT R88, R9, 0x40, R0.reuse, 0xe2, !PT ;  /* 0x0000004009587812 */ /* 0x100fe200078ee200 */
[----:B------:R-:W-:Y:S01]  /*1350*/  USHF.R.S32.HI UR43, URZ, 0x7, UR5 ;  /* 0x000000073f2b7899 */ /* 0x000fe20008011405 */
[----:B------:R-:W-:Y:S01]  /*1360*/  IADD3 R0, RZ, -R3, -R0 ;  /* 0x80000003ff007210 */ /* 0x000fe20007ffe800 */
[----:B------:R-:W-:Y:S01]  /*1370*/  IMAD.U32 R5, RZ, RZ, UR6 ;  /* 0x00000006ff057e24 */ /* 0x000fe2000f8e00ff */
[C---:B------:R-:W-:Y:S01]  /*1380*/  LOP3.LUT R92, R94.reuse, 0x3, RZ, 0xc0, !PT ;  /* 0x000000035e5c7812 */ /* 0x040fe200078ec0ff */
[----:B------:R-:W-:Y:S01]  /*1390*/  UISETP.LT.AND UP0, UPT, UR43, 0x1, UPT ;  /* 0x000000012b00788c */ /* 0x000fe2000bf01270 */
[----:B------:R-:W-:Y:S01]  /*13a0*/  LOP3.LUT R95, R94, 0x80, RZ, 0xc0, !PT ;  /* 0x000000805e5f7812 */ /* 0x000fe200078ec0ff */
[----:B------:R-:W-:Y:S01]  /*13b0*/  IMAD R0, R7, -0x40, R0 ;  /* 0xffffffc007007824 */ /* 0x000fe200078e0200 */
[----:B------:R-:W-:Y:S01]  /*13c0*/  ULDC UR4, c[0x0][0x284] ;  /* 0x0000a10000047ab9 */ /* 0x000fe20000000800 */
[----:B------:R-:W-:Y:S01]  /*13d0*/  USEL UR44, UR43, 0x1, UP0 ;  /* 0x000000012b2c7887 */ /* 0x000fe20008000000 */
[----:B--2---:R-:W-:Y:S01]  /*13e0*/  SHF.L.U32 R4, R4, R93, RZ ;  /* 0x0000005d04047219 */ /* 0x004fe200000006ff */
[----:B------:R-:W-:Y:S01]  /*13f0*/  IMAD R92, R92, -0x2, R5 ;  /* 0xfffffffe5c5c7824 */ /* 0x000fe200078e0205 */
[----:B------:R-:W-:Y:S01]  /*1400*/  LOP3.LUT R88, R88, R3, RZ, 0xfc, !PT ;  /* 0x0000000358587212 */ /* 0x000fe200078efcff */
[----:B------:R-:W-:Y:S01]  /*1410*/  IMAD.SHL.U32 R94, R94, 0x2, RZ ;  /* 0x000000025e5e7824 */ /* 0x000fe200078e00ff */
[----:B------:R-:W-:Y:S01]  /*1420*/  SHF.L.U32 R93, R6, R93, RZ ;  /* 0x0000005d065d7219 */ /* 0x000fe200000006ff */
[----:B------:R-:W-:Y:S01]  /*1430*/  VIADD R98, R0, UR4 ;  /* 0x0000000400627c36 */ /* 0x000fe20008000000 */
[----:B------:R-:W-:Y:S01]  /*1440*/  SHF.R.U32.HI R95, RZ, 0x7, R95 ;  /* 0x00000007ff5f7819 */ /* 0x000fe2000001165f */
[----:B------:R-:W-:Y:S01]  /*1450*/  IMAD.MOV.U32 R89, RZ, RZ, RZ ;  /* 0x000000ffff597224 */ /* 0x000fe200078e00ff */
[----:B------:R-:W-:Y:S01]  /*1460*/  LOP3.LUT R97, RZ, R4, RZ, 0x33, !PT ;  /* 0x00000004ff617212 */ /* 0x000fe200078e33ff */
[----:B0-----:R-:W-:Y:S01]  /*1470*/  VIADD R96, R96, 0xffffffff ;  /* 0xffffffff60607836 */ /* 0x001fe20000000000 */
[----:B------:R-:W-:Y:S01]  /*1480*/  UIADD3 UR44, UR43, -UR44, URZ ;  /* 0x8000002c2b2c7290 */ /* 0x000fe2000fffe03f */
[----:B------:R-:W-:Y:S01]  /*1490*/  UMOV UR40, URZ ;  /* 0x0000003f00287c82 */ /* 0x000fe20008000000 */
[----:B------:R-:W-:-:S10]  /*14a0*/  UMOV UR41, URZ ;  /* 0x0000003f00297c82 */ /* 0x000fd40008000000 */
.L_x_168:
[----:B0-----:R-:W0:Y:S01]  /*14b0*/  SHFL.IDX PT, R0, R95, RZ, 0x1f ;  /* 0x00001fff5f007589 */ /* 0x001e2200000e0000 */
[----:B-1----:R-:W1:Y:S01]  /*14c0*/  S2UR UR7, SR_CgaCtaId ;  /* 0x00000000000779c3 */ /* 0x002e620000008800 */
[----:B------:R-:W-:Y:S01]  /*14d0*/  UMOV UR6, 0x400 ;  /* 0x0000040000067882 */ /* 0x000fe20000000000 */
[----:B0-----:R-:W-:Y:S01]  /*14e0*/  R2UR UR4, R0 ;  /* 0x00000000000472ca */ /* 0x001fe200000e0000 */
[----:B-1----:R-:W-:-:S12]  /*14f0*/  ULEA UR6, UR7, UR6, 0x18 ;  /* 0x0000000607067291 */ /* 0x002fd8000f8ec03f */
[----:B------:R-:W-:-:S04]  /*1500*/  ULEA.HI UR5, UR4, UR4, URZ, 0x1 ;  /* 0x0000000404057291 */ /* 0x000fc8000f8f083f */
[----:B------:R-:W-:-:S04]  /*1510*/  ULOP3.LUT UR5, UR5, 0x7fffe, URZ, 0xc0, !UPT ;  /* 0x0007fffe05057892 */ /* 0x000fc8000f8ec03f */
[----:B------:R-:W-:-:S03]  /*1520*/  UIADD3 UR5, UR4, -UR5, URZ ;  /* 0x8000000504057290 */ /* 0x000fc6000fffe03f */
[----:B------:R-:W-:Y:S01]  /*1530*/  ULDC UR4, c[0x0][0x28c] ;  /* 0x0000a30000047ab9 */ /* 0x000fe20000000800 */
[----:B------:R-:W-:Y:S01]  /*1540*/  ULEA UR5, UR5, UR6, 0xd ;  /* 0x0000000605057291 */ /* 0x000fe2000f8e683f */
[----:B------:R-:W-:-:S03]  /*1550*/  ISETP.LT.AND P0, PT, RZ, UR4, PT ;  /* 0x00000004ff007c0c */ /* 0x000fc6000bf01270 */
[----:B------:R-:W-:-:S04]  /*1560*/  UIADD3 UR5, UR5, 0x180, URZ ;  /* 0x0000018005057890 */ /* 0x000fc8000fffe03f */
[----:B------:R-:W-:-:S04]  /*1570*/  USHF.R.U32.HI UR5, URZ, 0x4, UR5 ;  /* 0x000000043f057899 */ /* 0x000fc80008011605 */
[----:B------:R-:W-:-:S04]  /*1580*/  ULOP3.LUT UR5, UR5, 0x3fff, URZ, 0xc0, !UPT ;  /* 0x00003fff05057892 */ /* 0x000fc8000f8ec03f */
[----:B------:R-:W-:Y:S01]  /*1590*/  ULOP3.LUT UR45, UR5, 0x10000, URZ, 0xfc, !UPT ;  /* 0x00010000052d7892 */ /* 0x000fe2000f8efc3f */
[----:B----4-:R-:W-:Y:S11]  /*15a0*/  @P0 BRA `(.L_x_17) ;  /* 0x0000000000400947 */ /* 0x010ff60003800000 */
[----:B------:R-:W-:Y:S01]  /*15b0*/  MOV R0, 0x0 ;  /* 0x0000000000007802 */ /* 0x000fe20000000f00 */
[----:B------:R-:W-:Y:S01]  /*15c0*/  ULDC.64 UR4, c[0x4][0x68] ;  /* 0x01001a0000047ab9 */ /* 0x000fe20000000a00 */
[----:B------:R-:W-:Y:S01]  /*15d0*/  ULDC.64 UR6, c[0x4][0x8] ;  /* 0x0100020000067ab9 */ /* 0x000fe20000000a00 */
[----:B------:R-:W-:Y:S01]  /*15e0*/  IMAD.U32 R4, RZ, RZ, UR4 ;  /* 0x00000004ff047e24 */ /* 0x000fe2000f8e00ff */
[----:B------:R0:W1:Y:S01]  /*15f0*/  LDC.64 R14, c[0x4][R0] ;  /* 0x01000000000e7b82 */ /* 0x0000620000000a00 */
[----:B------:R-:W-:Y:S01]  /*1600*/  IMAD.U32 R5, RZ, RZ, UR5 ;  /* 0x00000005ff057e24 */ /* 0x000fe2000f8e00ff */
[----:B------:R-:W-:Y:S01]  /*1610*/  ULDC.64 UR4, c[0x4][0x70] ;  /* 0x01001c0000047ab9 */ /* 0x000fe20000000a00 */
[----:B------:R-:W-:Y:S02]  /*1620*/  IMAD.U32 R10, RZ, RZ, UR6 ;  /* 0x00000006ff0a7e24 */ /* 0x000fe4000f8e00ff */
[----:B------:R-:W-:Y:S02]  /*1630*/  IMAD.U32 R6, RZ, RZ, UR4 ;  /* 0x00000004ff067e24 */ /* 0x000fe4000f8e00ff */
[----:B------:R-:W-:-:S02]  /*1640*/  IMAD.U32 R7, RZ, RZ, UR5 ;  /* 0x00000005ff077e24 */ /* 0x000fc4000f8e00ff */
[----:B------:R-:W-:Y:S02]  /*1650*/  IMAD.U32 R11, RZ, RZ, UR7 ;  /* 0x00000007ff0b7e24 */ /* 0x000fe4000f8e00ff */
[----:B------:R-:W-:Y:S02]  /*1660*/  IMAD.MOV.U32 R8, RZ, RZ, 0x1e1 ;  /* 0x000001e1ff087424 */ /* 0x000fe400078e00ff */
[----:B------:R-:W-:Y:S02]  /*1670*/  IMAD.MOV.U32 R12, RZ, RZ, 0x1 ;  /* 0x00000001ff0c7424 */ /* 0x000fe400078e00ff */
[----:B0-----:R-:W-:-:S07]  /*1680*/  IMAD.MOV.U32 R13, RZ, RZ, RZ ;  /* 0x000000ffff0d7224 */ /* 0x001fce00078e00ff */
[----:B------:R-:W-:-:S07]  /*1690*/  LEPC R20, `(.L_x_17) ;  /* 0x000000001014794e */ /* 0x000fce0000000000 */
[----:B-1---5:R-:W-:Y:S05]  /*16a0*/  CALL.ABS.NOINC R14 ;  /* 0x000000000e007343 */ /* 0x022fea0003c00000 */
.L_x_17:
[----:B------:R-:W-:-:S04]  /*16b0*/  LOP3.LUT R0, R18, 0x1, RZ, 0xfc, !PT ;  /* 0x0000000112007812 */ /* 0x000fc800078efcff */
[----:B------:R-:W-:-:S13]  /*16c0*/  ISETP.NE.AND P0, PT, R0, 0x3, PT ;  /* 0x000000030000780c */ /* 0x000fda0003f05270 */
[----:B------:R-:W-:Y:S05]  /*16d0*/  @!P0 BRA `(.L_x_18) ;  /* 0x0000000000048947 */ /* 0x000fea0003800000 */
[----:B------:R-:W-:Y:S01]  /*16e0*/  BPT.TRAP 0x1 ;  /* 0x000000040000795c */ /* 0x000fe20000300000 */
.L_x_18:
[----:B------:R-:W0:Y:S01]  /*16f0*/  S2UR UR5, SR_CgaCtaId ;  /* 0x00000000000579c3 */ /* 0x000e220000008800 */
[----:B------:R-:W-:Y:S01]  /*1700*/  UMOV UR4, 0x400 ;  /* 0x0000040000047882 */ /* 0x000fe20000000000 */
[----:B------:R-:W-:Y:S02]  /*1710*/  IMAD.U32 R0, RZ, RZ, UR40 ;  /* 0x00000028ff007e24 */ /* 0x000fe4000f8e00ff */
[----:B------:R-:W-:-:S03]  /*1720*/  IMAD.U32 R3, RZ, RZ, UR41 ;  /* 0x00000029ff037e24 */ /* 0x000fc6000f8e00ff */
[----:B------:R-:W-:Y:S01]  /*1730*/  SHF.L.U32 R0, R0, 0x1f, RZ ;  /* 0x0000001f00007819 */ /* 0x000fe200000006ff */
[----:B0-----:R-:W-:-:S06]  /*1740*/  ULEA UR4, UR5, UR4, 0x18 ;  /* 0x0000000405047291 */ /* 0x001fcc000f8ec03f */
[----:B------:R-:W-:-:S04]  /*1750*/  IMAD.U32 R6, RZ, RZ, UR4 ;  /* 0x00000004ff067e24 */ /* 0x000fc8000f8e00ff */
[----:B------:R-:W-:-:S04]  /*1760*/  IMAD R3, R3, 0x8, R6 ;  /* 0x0000000803037824 */ /* 0x000fc800078e0206 */
[----:B------:R0:W1:Y:S01]  /*1770*/  SYNCS.PHASECHK.TRANS64.TRYWAIT P1, [R3+URZ], R0 ;  /* 0x00000000030075a7 */ /* 0x000062000802017f */
[----:B------:R-:W-:Y:S05]  /*1780*/  @!P0 BRA `(.L_x_19) ;  /* 0x0000000000048947 */ /* 0x000fea0003800000 */
[----:B------:R-:W-:Y:S01]  /*1790*/  BPT.TRAP 0x1 ;  /* 0x000000040000795c */ /* 0x000fe20000300000 */
.L_x_19:
[----:B------:R-:W-:-:S05]  /*17a0*/  IMAD.U32 R4, RZ, RZ, UR44 ;  /* 0x0000002cff047e24 */ /* 0x000fca000f8e00ff */
[----:B------:R-:W-:Y:S01]  /*17b0*/  ISETP.GE.AND P2, PT, R4, 0x1, PT ;  /* 0x000000010400780c */ /* 0x000fe20003f46270 */
[----:B-1----:R-:W-:-:S12]  /*17c0*/  @P1 BRA `(.L_x_20) ;  /* 0x0000000000081947 */ /* 0x002fd80003800000 */
[----:B------:R-:W1:Y:S02]  /*17d0*/  SYNCS.PHASECHK.TRANS64.TRYWAIT P1, [R3+URZ], R0 ;  /* 0x00000000030075a7 */ /* 0x000e64000802017f */
[----:B-1----:R-:W-:Y:S05]  /*17e0*/  @!P1 BRA `(.L_x_21) ;  /* 0x0000005800889947 */ /* 0x002fea0003800000 */
.L_x_20:
[----:B------:R-:W-:Y:S05]  /*17f0*/  WARPSYNC.ALL ;  /* 0x0000000000007948 */ /* 0x000fea0003800000 */
[----:B------:R-:W-:Y:S01]  /*1800*/  R2UR UR4, R6 ;  /* 0x00000000060472ca */ /* 0x000fe200000e0000 */
[----:B------:R-:W-:Y:S01]  /*1810*/  ULEA UR5, UR41, UR45, 0xa ;  /* 0x0000002d29057291 */ /* 0x000fe2000f8e503f */
[----:B------:R-:W-:Y:S01]  /*1820*/  WARPGROUP.ARRIVE ;  /* 0x00000000000079c5 */ /* 0x000fe20000000000 */
[----:B------:R-:W-:Y:S01]  /*1830*/  UMOV UR9, 0x40000040 ;  /* 0x4000004000097882 */ /* 0x000fe20000000000 */
[----:B------:R-:W-:-:S04]  /*1840*/  UMOV UR11, 0x40000040 ;  /* 0x40000040000b7882 */ /* 0x000fc80000000000 */
[----:B------:R-:W-:-:S05]  /*1850*/  UMOV UR8, UR5 ;  /* 0x0000000500087c82 */ /* 0x000fca0008000000 */
[----:B------:R-:W-:-:S04]  /*1860*/  UIADD3 UR4, UR4, 0x1c180, URZ ;  /* 0x0001c18004047890 */ /* 0x000fc8000fffe03f */
[----:B------:R-:W-:-:S04]  /*1870*/  USHF.R.U32.HI UR4, URZ, 0x4, UR4 ;  /* 0x000000043f047899 */ /* 0x000fc80008011604 */
[----:B------:R-:W-:-:S04]  /*1880*/  ULOP3.LUT UR4, UR4, 0x3fff, URZ, 0xc0, !UPT ;  /* 0x00003fff04047892 */ /* 0x000fc8000f8ec03f */
[----:B------:R-:W-:-:S04]  /*1890*/  ULOP3.LUT UR4, UR4, 0x10000, URZ, 0xfc, !UPT ;  /* 0x0001000004047892 */ /* 0x000fc8000f8efc3f */
[----:B------:R-:W-:-:S07]  /*18a0*/  ULEA UR6, UR41, UR4, 0xa ;  /* 0x0000000429067291 */ /* 0x000fce000f8e503f */
[----:B------:R-:W-:Y:S02]  /*18b0*/  UMOV UR10, UR6 ;  /* 0x00000006000a7c82 */ /* 0x000fe40008000000 */
[----:B------:R-:W-:Y:S01]  /*18c0*/  IGMMA.64x128x32.S8.S8 R24, gdesc[UR8], RZ, !UPT, gsb0 ;  /* 0x03600000081879f1 */ /* 0x000fe2000c0410ff */
[----:B------:R-:W-:Y:S02]  /*18d0*/  UIADD3 UR8, UR5, 0x2, URZ ;  /* 0x0000000205087890 */ /* 0x000fe4000fffe03f */
[----:B------:R-:W-:Y:S01]  /*18e0*/  UIADD3 UR10, UR6, 0x2, URZ ;  /* 0x00000002060a7890 */ /* 0x000fe2000fffe03f */
[----:B------:R-:W-:Y:S01]  /*18f0*/  UMOV UR9, 0x40000040 ;  /* 0x4000004000097882 */ /* 0x000fe20000000000 */
[----:B------:R-:W-:Y:S01]  /*1900*/  UMOV UR11, 0x40000040 ;  /* 0x40000040000b7882 */ /* 0x000fe20000000000 */
[----:B------:R-:W-:Y:S02]  /*1910*/  WARPGROUP.DEPBAR.LE gsb0, 0x0 ;  /* 0x00008000000079c5 */ /* 0x000fe40000010000 */
[----:B------:R-:W-:-:S06]  /*1920*/  WARPGROUP.ARRIVE ;  /* 0x00000000000079c5 */ /* 0x000fcc0000000000 */
[----:B------:R-:W-:Y:S01]  /*1930*/  IGMMA.64x128x32.S8.S8 R24, gdesc[UR8], R24, gsb0 ;  /* 0x03600000081879f1 */ /* 0x000fe20008041018 */
        /* <DEDUP_REMOVED lines=13> */
[----:B------:R-:W-:Y:S03]  /*1a10*/  IGMMA.64x128x32.S8.S8 R24, gdesc[UR8], R24, gsb0 ;  /* 0x03600000081879f1 */ /* 0x000fe60008041018 */
[----:B------:R-:W-:Y:S02]  /*1a20*/  WARPGROUP.DEPBAR.LE gsb0, 0x0 ;  /* 0x00008000000079c5 */ /* 0x000fe40000010000 */
[----:B------:R-:W-:Y:S05]  /*1a30*/  @!P2 BRA `(.L_x_22) ;  /* 0x000000040028a947 */ /* 0x000fea0003800000 */
[----:B------:R-:W-:Y:S01]  /*1a40*/  UIADD3 UR5, UR41, 0x1, URZ ;  /* 0x0000000129057890 */ /* 0x000fe2000fffe03f */
[----:B01----:R-:W-:Y:S02]  /*1a50*/  IMAD.U32 R0, RZ, RZ, UR44 ;  /* 0x0000002cff007e24 */ /* 0x003fe4000f8e00ff */
[----:B------:R-:W-:Y:S01]  /*1a60*/  IMAD.U32 R3, RZ, RZ, UR41 ;  /* 0x00000029ff037e24 */ /* 0x000fe2000f8e00ff */
[----:B------:R-:W-:-:S04]  /*1a70*/  UISETP.NE.AND UP0, UPT, UR5, 0x7, UPT ;  /* 0x000000070500788c */ /* 0x000fc8000bf05270 */
[----:B------:R-:W-:Y:S02]  /*1a80*/  USEL UR6, URZ, 0x1, UP0 ;  /* 0x000000013f067887 */ /* 0x000fe40008000000 */
[----:B------:R-:W-:Y:S02]  /*1a90*/  USEL UR5, UR5, URZ, UP0 ;  /* 0x0000003f05057287 */ /* 0x000fe40008000000 */
[----:B------:R-:W-:-:S06]  /*1aa0*/  ULOP3.LUT UR6, UR40, UR6, URZ, 0x3c, !UPT ;  /* 0x0000000628067292 */ /* 0x000fcc000f8e3c3f */
[----:B------:R-:W-:-:S07]  /*1ab0*/  IMAD.U32 R7, RZ, RZ, UR6 ;  /* 0x00000006ff077e24 */ /* 0x000fce000f8e00ff */
.L_x_29:
[----:B------:R-:W-:Y:S05]  /*1ac0*/  @!P0 BRA `(.L_x_23) ;  /* 0x0000000000048947 */ /* 0x000fea0003800000 */
[----:B------:R-:W-:Y:S01]  /*1ad0*/  BPT.TRAP 0x1 ;  /* 0x000000040000795c */ /* 0x000fe20000300000 */
.L_x_23:
[----:B------:R-:W0:Y:S01]  /*1ae0*/  S2UR UR7, SR_CgaCtaId ;  /* 0x00000000000779c3 */ /* 0x000e220000008800 */
[----:B------:R-:W-:Y:S01]  /*1af0*/  UMOV UR6, 0x400 ;  /* 0x0000040000067882 */ /* 0x000fe20000000000 */
[----:B------:R-:W-:Y:S01]  /*1b00*/  IMAD.U32 R5, RZ, RZ, UR5 ;  /* 0x00000005ff057e24 */ /* 0x000fe2000f8e00ff */
[----:B------:R-:W-:Y:S01]  /*1b10*/  SHF.L.U32 R4, R7, 0x1f, RZ ;  /* 0x0000001f07047819 */ /* 0x000fe200000006ff */
[----:B0-----:R-:W-:-:S06]  /*1b20*/  ULEA UR6, UR7, UR6, 0x18 ;  /* 0x0000000607067291 */ /* 0x001fcc000f8ec03f */
[----:B------:R-:W-:-:S04]  /*1b30*/  IMAD.U32 R6, RZ, RZ, UR6 ;  /* 0x00000006ff067e24 */ /* 0x000fc8000f8e00ff */
[----:B------:R-:W-:-:S04]  /*1b40*/  IMAD R5, R5, 0x8, R6 ;  /* 0x0000000805057824 */ /* 0x000fc800078e0206 */
[----:B------:R0:W1:Y:S01]  /*1b50*/  SYNCS.PHASECHK.TRANS64.TRYWAIT P1, [R5+URZ], R4 ;  /* 0x00000004050075a7 */ /* 0x000062000802017f */
[----:B------:R-:W-:Y:S05]  /*1b60*/  @!P0 BRA `(.L_x_24) ;  /* 0x0000000000048947 */ /* 0x000fea0003800000 */
[----:B------:R-:W-:Y:S01]  /*1b70*/  BPT.TRAP 0x1 ;  /* 0x000000040000795c */ /* 0x000fe20000300000 */
.L_x_24:
[----:B-1----:R-:W-:Y:S05]  /*1b80*/  @P1 BRA `(.L_x_25) ;  /* 0x0000000000081947 */ /* 0x002fea0003800000 */
[----:B------:R-:W1:Y:S02]  /*1b90*/  SYNCS.PHASECHK.TRANS64.TRYWAIT P1, [R5+URZ], R4 ;  /* 0x00000004050075a7 */ /* 0x000e64000802017f */
[----:B-1----:R-:W-:Y:S05]  /*1ba0*/  @!P1 BRA `(.L_x_26) ;  /* 0x0000005400ac9947 */ /* 0x002fea0003800000 */
.L_x_25:
[----:B------:R-:W-:Y:S01]  /*1bb0*/  ULEA UR6, UR5, UR45, 0xa ;  /* 0x0000002d05067291 */ /* 0x000fe2000f8e503f */
[----:B------:R-:W-:Y:S01]  /*1bc0*/  WARPGROUP.ARRIVE ;  /* 0x00000000000079c5 */ /* 0x000fe20000000000 */
[----:B------:R-:W-:Y:S01]  /*1bd0*/  ULEA UR7, UR5, UR4, 0xa ;  /* 0x0000000405077291 */ /* 0x000fe2000f8e503f */
[----:B------:R-:W-:Y:S01]  /*1be0*/  UMOV UR9, 0x40000040 ;  /* 0x4000004000097882 */ /* 0x000fe20000000000 */
[----:B------:R-:W-:-:S03]  /*1bf0*/  UMOV UR11, 0x40000040 ;  /* 0x40000040000b7882 */ /* 0x000fc60000000000 */
[----:B------:R-:W-:Y:S02]  /*1c00*/  UMOV UR8, UR6 ;  /* 0x0000000600087c82 */ /* 0x000fe40008000000 */
[----:B------:R-:W-:Y:S02]  /*1c10*/  UMOV UR10, UR7 ;  /* 0x00000007000a7c82 */ /* 0x000fe40008000000 */
[----:B------:R-:W-:Y:S01]  /*1c20*/  IGMMA.64x128x32.S8.S8 R24, gdesc[UR8], R24, gsb0 ;  /* 0x03600000081879f1 */ /* 0x000fe20008041018 */
[----:B------:R-:W-:Y:S02]  /*1c30*/  UIADD3 UR8, UR6, 0x2, URZ ;  /* 0x0000000206087890 */ /* 0x000fe4000fffe03f */
[----:B------:R-:W-:Y:S01]  /*1c40*/  UIADD3 UR10, UR7, 0x2, URZ ;  /* 0x00000002070a7890 */ /* 0x000fe2000fffe03f */
[----:B------:R-:W-:Y:S01]  /*1c50*/  UMOV UR9, 0x40000040 ;  /* 0x4000004000097882 */ /* 0x000fe20000000000 */
[----:B------:R-:W-:Y:S01]  /*1c60*/  UMOV UR11, 0x40000040 ;  /* 0x40000040000b7882 */ /* 0x000fe20000000000 */
[----:B------:R-:W-:-:S02]  /*1c70*/  WARPGROUP.DEPBAR.LE gsb0, 0x0 ;  /* 0x00008000000079c5 */ /* 0x000fc40000010000 */
        /* <DEDUP_REMOVED lines=18> */
[----:B------:R-:W-:Y:S01]  /*1da0*/  BPT.TRAP 0x1 ;  /* 0x000000040000795c */ /* 0x000fe20000300000 */
.L_x_27:
[----:B------:R-:W-:-:S13]  /*1db0*/  ISETP.NE.AND P1, PT, R22, RZ, PT ;  /* 0x000000ff1600720c */ /* 0x000fda0003f25270 */
[----:B01----:R-:W-:-:S04]  /*1dc0*/  @P1 IMAD R4, R3, 0x8, R6 ;  /* 0x0000000803041824 */ /* 0x003fc800078e0206 */
[----:B------:R-:W-:-:S05]  /*1dd0*/  @P1 VIADD R4, R4, 0x38 ;  /* 0x0000003804041836 */ /* 0x000fca0000000000 */
[----:B------:R-:W-:-:S04]  /*1de0*/  @P1 PRMT R4, R19, 0x654, R4 ;  /* 0x0000065413041816 */ /* 0x000fc80000000004 */
[----:B------:R0:W-:Y:S01]  /*1df0*/  @P1 SYNCS.ARRIVE.TRANS64.RED.A1T0 RZ, [R4+URZ], RZ ;  /* 0x000000ff04ff19a7 */ /* 0x0001e2000810043f */
[----:B------:R-:W-:-:S13]  /*1e00*/  ISETP.GT.U32.AND P1, PT, R18, 0x1, PT ;  /* 0x000000011200780c */ /* 0x000fda0003f24070 */
[----:B0-----:R-:W-:Y:S05]  /*1e10*/  @P1 BRA `(.L_x_28) ;  /* 0x0000000000041947 */ /* 0x001fea0003800000 */
[----:B------:R-:W-:Y:S01]  /*1e20*/  BPT.TRAP 0x1 ;  /* 0x000000040000795c */ /* 0x000fe20000300000 */
.L_x_28:
[----:B------:R-:W-:Y:S01]  /*1e30*/  UIADD3 UR5, UR5, 0x1, URZ ;  /* 0x0000000105057890 */ /* 0x000fe2000fffe03f */
[C---:B------:R-:W-:Y:S01]  /*1e40*/  ISETP.GT.AND P2, PT, R0.reuse, 0x1, PT ;  /* 0x000000010000780c */ /* 0x040fe20003f44270 */
[----:B------:R-:W-:Y:S02]  /*1e50*/  VIADD R3, R3, 0x1 ;  /* 0x0000000103037836 */ /* 0x000fe40000000000 */
[----:B------:R-:W-:Y:S01]  /*1e60*/  UISETP.NE.AND UP0, UPT, UR5, 0x7, UPT ;  /* 0x000000070500788c */ /* 0x000fe2000bf05270 */
[----:B------:R-:W-:Y:S02]  /*1e70*/  VIADD R0, R0, 0xffffffff ;  /* 0xffffffff00007836 */ /* 0x000fe40000000000 */
[C---:B------:R-:W-:Y:S01]  /*1e80*/  ISETP.NE.AND P1, PT, R3.reuse, 0x7, PT ;  /* 0x000000070300780c */ /* 0x040fe20003f25270 */
[----:B------:R-:W-:Y:S02]  /*1e90*/  USEL UR6, URZ, 0x1, UP0 ;  /* 0x000000013f067887 */ /* 0x000fe40008000000 */
[----:B------:R-:W-:Y:S01]  /*1ea0*/  USEL UR5, UR5, URZ, UP0 ;  /* 0x0000003f05057287 */ /* 0x000fe20008000000 */
[----:B------:R-:W-:-:S03]  /*1eb0*/  SEL R3, R3, RZ, P1 ;  /* 0x000000ff03037207 */ /* 0x000fc60000800000 */
[----:B------:R-:W-:Y:S01]  /*1ec0*/  LOP3.LUT R7, R7, UR6, RZ, 0x3c, !PT ;  /* 0x0000000607077c12 */ /* 0x000fe2000f8e3cff */
[----:B------:R-:W-:Y:S07]  /*1ed0*/  @P2 BRA `(.L_x_29) ;  /* 0xfffffff800f82947 */ /* 0x000fee000383ffff */
.L_x_22:
[----:B01----:R-:W0:Y:S02]  /*1ee0*/  LDC R0, c[0x0][0x28c] ;  /* 0x0000a300ff007b82 */ /* 0x003e240000000800 */
[----:B0-----:R-:W-:-:S13]  /*1ef0*/  ISETP.GE.AND P1, PT, R0, 0x1, PT ;  /* 0x000000010000780c */ /* 0x001fda0003f26270 */
[----:B------:R-:W-:Y:S05]  /*1f00*/  @!P1 BRA `(.L_x_30) ;  /* 0x0000000000509947 */ /* 0x000fea0003800000 */
[----:B------:R-:W-:Y:S05]  /*1f10*/  @!P0 BRA `(.L_x_31) ;  /* 0x0000000000048947 */ /* 0x000fea0003800000 */
[----:B------:R-:W-:Y:S01]  /*1f20*/  BPT.TRAP 0x1 ;  /* 0x000000040000795c */ /* 0x000fe20000300000 */
.L_x_31:
[----:B------:R-:W-:Y:S01]  /*1f30*/  ISETP.NE.AND P0, PT, R22, RZ, PT ;  /* 0x000000ff1600720c */ /* 0x000fe20003f05270 */
[----:B------:R-:W-:Y:S01]  /*1f40*/  BSSY B0, `(.L_x_32) ;  /* 0x000000e000007945 */ /* 0x000fe20003800000 */
[----:B------:R-:W-:-:S11]  /*1f50*/  ISETP.GT.U32.AND P1, PT, R18, 0x1, PT ;  /* 0x000000011200780c */ /* 0x000fd60003f24070 */
[----:B------:R-:W-:Y:S05]  /*1f60*/  @!P0 BRA `(.L_x_33) ;  /* 0x00000000002c8947 */ /* 0x000fea0003800000 */
[----:B------:R-:W-:-:S04]  /*1f70*/  UIADD3 UR6, UR44, UR41, URZ ;  /* 0x000000292c067290 */ /* 0x000fc8000fffe03f */
[----:B------:R-:W-:-:S04]  /*1f80*/  UIMAD.WIDE.U32 UR4, UR6, 0x24924925, URZ ;  /* 0x24924925060478a5 */ /* 0x000fc8000f8e003f */
[----:B------:R-:W-:-:S04]  /*1f90*/  UIADD3 UR4, UR6, -UR5, URZ ;  /* 0x8000000506047290 */ /* 0x000fc8000fffe03f */
[----:B------:R-:W-:-:S04]  /*1fa0*/  ULEA.HI UR4, UR4, UR5, URZ, 0x1f ;  /* 0x0000000504047291 */ /* 0x000fc8000f8ff83f */
[----:B------:R-:W-:-:S04]  /*1fb0*/  USHF.R.U32.HI UR4, URZ, 0x2, UR4 ;  /* 0x000000023f047899 */ /* 0x000fc80008011604 */
[----:B------:R-:W-:-:S06]  /*1fc0*/  UIMAD UR4, UR4, -0x7, UR6 ;  /* 0xfffffff9040478a4 */ /* 0x000fcc000f8e0206 */
[----:B------:R-:W-:-:S04]  /*1fd0*/  IMAD.U32 R3, RZ, RZ, UR4 ;  /* 0x00000004ff037e24 */ /* 0x000fc8000f8e00ff */
[----:B------:R-:W-:-:S04]  /*1fe0*/  IMAD R0, R3, 0x8, R6 ;  /* 0x0000000803007824 */ /* 0x000fc800078e0206 */
[----:B------:R-:W-:-:S05]  /*1ff0*/  VIADD R0, R0, 0x38 ;  /* 0x0000003800007836 */ /* 0x000fca0000000000 */
[----:B------:R-:W-:-:S04]  /*2000*/  PRMT R0, R19, 0x654, R0 ;  /* 0x0000065413007816 */ /* 0x000fc80000000000 */
[----:B------:R0:W-:Y:S03]  /*2010*/  SYNCS.ARRIVE.TRANS64.RED.A1T0 RZ, [R0+URZ], RZ ;  /* 0x000000ff00ff79a7 */ /* 0x0001e6000810043f */
.L_x_33:
[----:B------:R-:W-:Y:S05]  /*2020*/  BSYNC B0 ;  /* 0x0000000000007941 */ /* 0x000fea0003800000 */
.L_x_32:
[----:B------:R-:W-:Y:S05]  /*2030*/  @P1 BRA `(.L_x_30) ;  /* 0x0000000000041947 */ /* 0x000fea0003800000 */
[----:B------:R-:W-:Y:S01]  /*2040*/  BPT.TRAP 0x1 ;  /* 0x000000040000795c */ /* 0x000fe20000300000 */
.L_x_30:
[----:B------:R-:W-:Y:S01]  /*2050*/  UISETP.GE.U32.AND UP1, UPT, UR43, 0x7, UPT ;  /* 0x000000072b00788c */ /* 0x000fe2000bf26070 */
[----:B------:R-:W-:Y:S01]  /*2060*/  IMAD.SHL.U32 R3, R100, 0x80, RZ ;  /* 0x0000008064037824 */ /* 0x000fe200078e00ff */
[----:B------:R-:W-:Y:S01]  /*2070*/  UIADD3 UR41, UR43, UR41, URZ ;  /* 0x000000292b297290 */ /* 0x000fe2000fffe03f */
[----:B------:R-:W-:Y:S01]  /*2080*/  IMAD.SHL.U32 R11, R101, 0x80, RZ ;  /* 0x00000080650b7824 */ /* 0x000fe200078e00ff */
[----:B------:R-:W-:Y:S01]  /*2090*/  ULDC UR7, c[0x0][0x288] ;  /* 0x0000a20000077ab9 */ /* 0x000fe20000000800 */
[----:B0-----:R-:W-:Y:S01]  /*20a0*/  IMAD.MOV.U32 R0, RZ, RZ, -0x1 ;  /* 0xffffffffff007424 */ /* 0x001fe200078e00ff */
[----:B------:R-:W-:Y:S01]  /*20b0*/  UISETP.GT.U32.AND UP0, UPT, UR41, 0x6, UPT ;  /* 0x000000062900788c */ /* 0x000fe2000bf04070 */
[----:B------:R-:W-:-:S03]  /*20c0*/  ISETP.GE.AND P0, PT, R3, UR7, PT ;  /* 0x0000000703007c0c */ /* 0x000fc6000bf06270 */
[----:B------:R-:W-:Y:S02]  /*20d0*/  UISETP.LT.U32.AND UP0, UPT, UR43, 0x7, UP0 ;  /* 0x000000072b00788c */ /* 0x000fe40008701070 */
[----:B------:R-:W-:Y:S02]  /*20e0*/  @UP1 UIMAD.WIDE.U32 UR4, UR41, 0x24924925, URZ ;  /* 0x24924925290418a5 */ /* 0x000fe4000f8e003f */
[----:B------:R-:W-:Y:S02]  /*20f0*/  USEL UR6, URZ, 0x1, !UP0 ;  /* 0x000000013f067887 */ /* 0x000fe4000c000000 */
[----:B------:R-:W-:Y:S02]  /*2100*/  @UP1 UIADD3 UR4, UR41, -UR5, URZ ;  /* 0x8000000529041290 */ /* 0x000fe4000fffe03f */
[----:B------:R-:W-:Y:S02]  /*2110*/  ULOP3.LUT UR40, UR40, UR6, URZ, 0x3c, !UPT ;  /* 0x0000000628287292 */ /* 0x000fe4000f8e3c3f */
[----:B------:R-:W-:-:S03]  /*2120*/  @UP1 ULEA.HI UR4, UR4, UR5, URZ, 0x1f ;  /* 0x0000000504041291 */ /* 0x000fc6000f8ff83f */
[----:B------:R-:W-:Y:S01]  /*2130*/  ULDC UR5, c[0x0][0x284] ;  /* 0x0000a10000057ab9 */ /* 0x000fe20000000800 */
[----:B------:R-:W-:Y:S01]  /*2140*/  @UP1 USHF.R.U32.HI UR4, URZ, 0x2, UR4 ;  /* 0x000000023f041899 */ /* 0x000fe20008011604 */
[----:B------:R-:W-:-:S03]  /*2150*/  ISETP.GE.OR P0, PT, R11, UR5, P0 ;  /* 0x000000050b007c0c */ /* 0x000fc60008706670 */
[----:B------:R-:W-:-:S10]  /*2160*/  @UP1 ULOP3.LUT UR40, UR40, 0x1, UR4, 0x78, !UPT ;  /* 0x0000000128281892 */ /* 0x000fd4000f8e7804 */
[----:B------:R-:W-:Y:S05]  /*2170*/  @P0 BRA `(.L_x_34) ;  /* 0x0000003000c80947 */ /* 0x000fea0003800000 */
[----:B------:R-:W0:Y:S01]  /*2180*/  LDC.64 R12, c[0x0][0x5c8] ;  /* 0x00017200ff0c7b82 */ /* 0x000e220000000a00 */
[----:B------:R-:W-:Y:S01]  /*2190*/  SHF.R.S32.HI R10, RZ, 0x1f, R23 ;  /* 0x0000001fff0a7819 */ /* 0x000fe20000011417 */
[----:B------:R-:W-:Y:S01]  /*21a0*/  ULDC.64 UR4, c[0x0][0x5d0] ;  /* 0x0001740000047ab9 */ /* 0x000fe20000000a00 */
[----:B------:R-:W-:Y:S01]  /*21b0*/  LOP3.LUT R8, R3, 0x6, R94, 0xf8, !PT ;  /* 0x0000000603087812 */ /* 0x000fe200078ef85e */
[----:B------:R-:W-:Y:S01]  /*21c0*/  IMAD.WIDE R14, R101, 0x80, R88 ;  /* 0x00000080650e7825 */ /* 0x000fe200078e0258 */
[----:B------:R-:W-:Y:S02]  /*21d0*/  BSSY B0, `(.L_x_34) ;  /* 0x000032c000007945 */ /* 0x000fe40003800000 */
[----:B------:R-:W-:Y:S01]  /*21e0*/  SHF.R.S32.HI R9, RZ, 0x1f, R8 ;  /* 0x0000001fff097819 */ /* 0x000fe20000011408 */
[----:B------:R-:W-:Y:S02]  /*21f0*/  IMAD R4, R10, UR4, RZ ;  /* 0x000000040a047c24 */ /* 0x000fe4000f8e02ff */
[----:B------:R-:W-:-:S02]  /*2200*/  IMAD.IADD R101, R98, 0x1, -R11 ;  /* 0x0000000162657824 */ /* 0x000fc400078e0a0b */
[C---:B------:R-:W-:Y:S02]  /*2210*/  IMAD R7, R23.reuse, UR5, R4 ;  /* 0x0000000517077c24 */ /* 0x040fe4000f8e0204 */
[----:B------:R-:W-:Y:S01]  /*2220*/  IMAD.WIDE.U32 R4, R23, UR4, R8 ;  /* 0x0000000417047c25 */ /* 0x000fe2000f8e0008 */
[----:B------:R-:W-:-:S03]  /*2230*/  ULDC.64 UR4, c[0x0][0x5c0] ;  /* 0x0001700000047ab9 */ /* 0x000fc60000000a00 */
[----:B------:R-:W-:Y:S02]  /*2240*/  IMAD.IADD R5, R5, 0x1, R7 ;  /* 0x0000000105057824 */ /* 0x000fe400078e0207 */
[----:B------:R-:W-:Y:S02]  /*2250*/  IMAD.IADD R3, R92, 0x1, -R3 ;  /* 0x000000015c037824 */ /* 0x000fe400078e0a03 */
[-C--:B0-----:R-:W-:Y:S02]  /*2260*/  IMAD R6, R15, R12.reuse, RZ ;  /* 0x0000000c0f067224 */ /* 0x081fe400078e02ff */
[----:B------:R-:W-:-:S04]  /*2270*/  IMAD.WIDE.U32 R4, R14, R12, R4 ;  /* 0x0000000c0e047225 */ /* 0x000fc800078e0004 */
[----:B------:R-:W-:Y:S01]  /*2280*/  IMAD R7, R14, R13, R6 ;  /* 0x0000000d0e077224 */ /* 0x000fe200078e0206 */
[----:B------:R-:W-:-:S04]  /*2290*/  IADD3 R4, P0, R4, UR4, RZ ;  /* 0x0000000404047c10 */ /* 0x000fc8000ff1e0ff */
[----:B------:R-:W-:Y:S02]  /*22a0*/  IADD3.X R5, R5, UR5, R7, P0, !PT ;  /* 0x0000000505057c10 */ /* 0x000fe400087fe407 */
[----:B-----5:R-:W-:Y:S02]  /*22b0*/  ISETP.NE.AND P0, PT, R91, RZ, PT ;  /* 0x000000ff5b00720c */ /* 0x020fe40003f05270 */
[----:B------:R-:W-:-:S04]  /*22c0*/  LEA R6, P1, R12, R4, 0x3 ;  /* 0x000000040c067211 */ /* 0x000fc800078218ff */
[----:B------:R-:W-:-:S07]  /*22d0*/  LEA.HI.X R7, R12, R5, R13, 0x3, P1 ;  /* 0x000000050c077211 */ /* 0x000fce00008f1c0d */
[----:B------:R-:W-:Y:S05]  /*22e0*/  @!P0 BRA `(.L_x_35) ;  /* 0x0000002400608947 */ /* 0x000fea0003800000 */
[----:B------:R-:W0:Y:S01]  /*22f0*/  LDC.64 R102, c[0x0][0x5b0] ;  /* 0x00016c00ff667b82 */ /* 0x000e220000000a00 */
[----:B------:R-:W-:Y:S01]  /*2300*/  ULDC.64 UR4, c[0x0][0x5b8] ;  /* 0x00016e0000047ab9 */ /* 0x000fe20000000a00 */
[----:B------:R-:W-:Y:S01]  /*2310*/  ISETP.GE.AND P1, PT, R101, 0x1, PT ;  /* 0x000000016500780c */ /* 0x000fe20003f26270 */
[----:B------:R-:W-:Y:S01]  /*2320*/  IMAD R10, R10, UR4, RZ ;  /* 0x000000040a0a7c24 */ /* 0x000fe2000f8e02ff */
[----:B------:R-:W-:Y:S01]  /*2330*/  BSSY B1, `(.L_x_36) ;  /* 0x000000e000017945 */ /* 0x000fe20003800000 */
[----:B------:R-:W-:Y:S01]  /*2340*/  IMAD.WIDE.U32 R20, R23, UR4, R8 ;  /* 0x0000000417147c25 */ /* 0x000fe2000f8e0008 */
[----:B------:R-:W-:Y:S02]  /*2350*/  ISETP.LT.OR P5, PT, R3, 0x1, !P1 ;  /* 0x000000010300780c */ /* 0x000fe40004fa1670 */
[----:B------:R-:W1:Y:S01]  /*2360*/  LDC.64 R104, c[0x0][0x5a8] ;  /* 0x00016a00ff687b82 */ /* 0x000e620000000a00 */
[----:B------:R-:W-:Y:S02]  /*2370*/  IMAD R13, R23, UR5, R10 ;  /* 0x00000005170d7c24 */ /* 0x000fe4000f8e020a */
[----:B------:R-:W-:-:S02]  /*2380*/  IMAD.MOV.U32 R12, RZ, RZ, R20 ;  /* 0x000000ffff0c7224 */ /* 0x000fc400078e0014 */
[----:B------:R-:W-:Y:S02]  /*2390*/  IMAD.IADD R13, R21, 0x1, R13 ;  /* 0x00000001150d7824 */ /* 0x000fe400078e020d */
[-C--:B0-----:R-:W-:Y:S02]  /*23a0*/  IMAD R10, R15, R102.reuse, RZ ;  /* 0x000000660f0a7224 */ /* 0x081fe400078e02ff */
[----:B------:R-:W-:-:S04]  /*23b0*/  IMAD.WIDE.U32 R8, R14, R102, R12 ;  /* 0x000000660e087225 */ /* 0x000fc800078e000c */
[----:B------:R-:W-:Y:S01]  /*23c0*/  IMAD R23, R14, R103, R10 ;  /* 0x000000670e177224 */ /* 0x000fe200078e020a */
[----:B-1----:R-:W-:-:S04]  /*23d0*/  IADD3 R8, P0, R8, R104, RZ ;  /* 0x0000006808087210 */ /* 0x002fc80007f1e0ff */
[----:B------:R-:W-:Y:S01]  /*23e0*/  IADD3.X R9, R105, R9, R23, P0, !PT ;  /* 0x0000000969097210 */ /* 0x000fe200007fe417 */
[----:B------:R-:W-:Y:S08]  /*23f0*/  @P5 BRA `(.L_x_37) ;  /* 0x0000000000045947 */ /* 0x000ff00003800000 */
[----:B------:R0:W5:Y:S02]  /*2400*/  LDG.E.U8 R99, desc[UR38][R8.64] ;  /* 0x0000002608637981 */ /* 0x000164000c1e1100 */
.L_x_37:
[----:B------:R-:W-:Y:S05]  /*2410*/  BSYNC B1 ;  /* 0x0000000000017941 */ /* 0x000fea0003800000 */
.L_x_36:
[----:B-----5:R-:W-:Y:S01]  /*2420*/  LOP3.LUT R15, R99, 0xffff, RZ, 0xc0, !PT ;  /* 0x0000ffff630f7812 */ /* 0x020fe200078ec0ff */
[C---:B------:R-:W-:Y:S01]  /*2430*/  IMAD.SHL.U32 R10, R102.reuse, 0x8, RZ ;  /* 0x00000008660a7824 */ /* 0x040fe200078e00ff */
[----:B------:R-:W-:Y:S01]  /*2440*/  ISETP.LT.OR P2, PT, R3, 0x2, !P1 ;  /* 0x000000020300780c */ /* 0x000fe20004f41670 */
[----:B------:R-:W-:Y:S01]  /*2450*/  BSSY B1, `(.L_x_38) ;  /* 0x000000e000017945 */ /* 0x000fe20003800000 */
[----:B------:R-:W-:Y:S02]  /*2460*/  PRMT R100, R15, 0x8880, RZ ;  /* 0x000088800f647816 */ /* 0x000fe400000000ff */
[----:B------:R-:W-:Y:S02]  /*2470*/  SHF.L.U64.HI R11, R102, 0x3, R103 ;  /* 0x00000003660b7819 */ /* 0x000fe40000010267 */
[----:B------:R-:W-:Y:S01]  /*2480*/  ISETP.GE.AND P0, PT, R101, 0x9, PT ;  /* 0x000000096500780c */ /* 0x000fe20003f06270 */
[----:B------:R-:W-:Y:S02]  /*2490*/  IMAD R15, R100, R91, RZ ;  /* 0x0000005b640f7224 */ /* 0x000fe400078e02ff */
[----:B------:R-:W-:-:S04]  /*24a0*/  IMAD.WIDE.U32 R10, R14, R102, R10 ;  /* 0x000000660e0a7225 */ /* 0x000fc800078e000a */
[----:B------:R-:W-:Y:S01]  /*24b0*/  @!P5 IMAD R21, R24, R90, R15 ;  /* 0x0000005a1815d224 */ /* 0x000fe200078e020f */
[----:B------:R-:W-:Y:S01]  /*24c0*/  IADD3 R10, P3, P4, R20, R104, R10 ;  /* 0x00000068140a7210 */ /* 0x000fe20007c7e00a */
[----:B------:R-:W-:-:S03]  /*24d0*/  IMAD.IADD R20, R23, 0x1, R11 ;  /* 0x0000000117147824 */ /* 0x000fc600078e020b */
[----:B------:R1:W-:Y:S01]  /*24e0*/  @!P5 STG.E.U8 desc[UR38][R4.64], R21 ;  /* 0x000000150400d986 */ /* 0x0003e2000c101126 */
[----:B------:R-:W-:Y:S08]  /*24f0*/  @P2 BRA `(.L_x_39) ;  /* 0x00000000000c2947 */ /* 0x000ff00003800000 */
[----:B------:R-:W2:Y:S02]  /*2500*/  LDG.E.U8 R99, desc[UR38][R8.64+0x1] ;  /* 0x0000012608637981 */ /* 0x000ea4000c1e1100 */
[----:B--2---:R-:W-:-:S05]  /*2510*/  PRMT R14, R99, 0x8880, RZ ;  /* 0x00008880630e7816 */ /* 0x004fca00000000ff */
[----:B------:R-:W-:-:S07]  /*2520*/  IMAD R15, R14, R91, RZ ;  /* 0x0000005b0e0f7224 */ /* 0x000fce00078e02ff */
.L_x_39:
[----:B------:R-:W-:Y:S05]  /*2530*/  BSYNC B1 ;  /* 0x0000000000017941 */ /* 0x000fea0003800000 */
.L_x_38:
[----:B------:R-:W-:Y:S01]  /*2540*/  ISETP.LT.OR P5, PT, R3, 0x1, !P0 ;  /* 0x000000010300780c */ /* 0x000fe200047a1670 */
[----:B------:R-:W-:Y:S01]  /*2550*/  @!P2 IMAD R25, R25, R90, R15 ;  /* 0x0000005a1919a224 */ /* 0x000fe200078e020f */
[----:B------:R-:W-:Y:S01]  /*2560*/  BSSY B1, `(.L_x_40) ;  /* 0x000000a000017945 */ /* 0x000fe20003800000 */
[----:B------:R-:W-:Y:S02]  /*2570*/  IADD3.X R11, R13, R105, R20, P3, P4 ;  /* 0x000000690d0b7210 */ /* 0x000fe40001fe8414 */
[C---:B------:R-:W-:Y:S01]  /*2580*/  ISETP.LT.OR P3, PT, R3.reuse, 0x2, !P0 ;  /* 0x000000020300780c */ /* 0x040fe20004761670 */
[----:B------:R2:W-:Y:S01]  /*2590*/  @!P2 STG.E.U8 desc[UR38][R4.64+0x1], R25 ;  /* 0x000001190400a986 */ /* 0x0005e2000c101126 */
[C---:B------:R-:W-:Y:S02]  /*25a0*/  ISETP.LT.OR P4, PT, R3.reuse, 0x9, !P1 ;  /* 0x000000090300780c */ /* 0x040fe40004f81670 */
[----:B------:R-:W-:-:S04]  /*25b0*/  ISETP.LT.OR P2, PT, R3, 0xa, !P1 ;  /* 0x0000000a0300780c */ /* 0x000fc80004f41670 */
[----:B------:R-:W-:Y:S09]  /*25c0*/  @P5 BRA `(.L_x_41) ;  /* 0x00000000000c5947 */ /* 0x000ff20003800000 */
[----:B------:R-:W3:Y:S02]  /*25d0*/  LDG.E.U8 R99, desc[UR38][R10.64] ;  /* 0x000000260a637981 */ /* 0x000ee4000c1e1100 */
[----:B---3--:R-:W-:-:S05]  /*25e0*/  PRMT R12, R99, 0x8880, RZ ;  /* 0x00008880630c7816 */ /* 0x008fca00000000ff */
[----:B------:R-:W-:-:S07]  /*25f0*/  IMAD R15, R12, R91, RZ ;  /* 0x0000005b0c0f7224 */ /* 0x000fce00078e02ff */
.L_x_41:
[----:B------:R-:W-:Y:S05]  /*2600*/  BSYNC B1 ;  /* 0x0000000000017941 */ /* 0x000fea0003800000 */
.L_x_40:
[----:B------:R-:W-:Y:S01]  /*2610*/  @!P5 IMAD R13, R26, R90, R15 ;  /* 0x0000005a1a0dd224 */ /* 0x000fe200078e020f */
[----:B------:R-:W-:Y:S04]  /*2620*/  BSSY B1, `(.L_x_42) ;  /* 0x0000006000017945 */ /* 0x000fe80003800000 */
[----:B------:R3:W-:Y:S01]  /*2630*/  @!P5 STG.E.U8 desc[UR38][R6.64], R13 ;  /* 0x0000000d0600d986 */ /* 0x0007e2000c101126 */
[----:B------:R-:W-:Y:S05]  /*2640*/  @P3 BRA `(.L_x_43) ;  /* 0x00000000000c3947 */ /* 0x000fea0003800000 */
[----:B------:R-:W4:Y:S02]  /*2650*/  LDG.E.U8 R99, desc[UR38][R10.64+0x1] ;  /* 0x000001260a637981 */ /* 0x000f24000c1e1100 */
[----:B----4-:R-:W-:-:S05]  /*2660*/  PRMT R12, R99, 0x8880, RZ ;  /* 0x00008880630c7816 */ /* 0x010fca00000000ff */
[----:B------:R-:W-:-:S07]  /*2670*/  IMAD R15, R12, R91, RZ ;  /* 0x0000005b0c0f7224 */ /* 0x000fce00078e02ff */
.L_x_43:
[----:B------:R-:W-:Y:S05]  /*2680*/  BSYNC B1 ;  /* 0x0000000000017941 */ /* 0x000fea0003800000 */
.L_x_42:
[----:B------:R-:W-:Y:S01]  /*2690*/  @!P3 IMAD R27, R27, R90, R15 ;  /* 0x0000005a1b1bb224 */ /* 0x000fe200078e020f */
[----:B------:R-:W-:Y:S04]  /*26a0*/  BSSY B1, `(.L_x_44) ;  /* 0x0000006000017945 */ /* 0x000fe80003800000 */
[----:B------:R4:W-:Y:S01]  /*26b0*/  @!P3 STG.E.U8 desc[UR38][R6.64+0x1], R27 ;  /* 0x0000011b0600b986 */ /* 0x0009e2000c101126 */
[----:B------:R-:W-:Y:S05]  /*26c0*/  @P4 BRA `(.L_x_45) ;  /* 0x00000000000c4947 */ /* 0x000fea0003800000 */
[----:B------:R-:W5:Y:S02]  /*26d0*/  LDG.E.U8 R99, desc[UR38][R8.64+0x8] ;  /* 0x0000082608637981 */ /* 0x000f64000c1e1100 */
[----:B-----5:R-:W-:-:S05]  /*26e0*/  PRMT R12, R99, 0x8880, RZ ;  /* 0x00008880630c7816 */ /* 0x020fca00000000ff */
[----:B------:R-:W-:-:S07]  /*26f0*/  IMAD R15, R12, R91, RZ ;  /* 0x0000005b0c0f7224 */ /* 0x000fce00078e02ff */
.L_x_45:
[----:B------:R-:W-:Y:S05]  /*2700*/  BSYNC B1 ;  /* 0x0000000000017941 */ /* 0x000fea0003800000 */
.L_x_44:
[----:B---3--:R-:W-:Y:S01]  /*2710*/  @!P4 IMAD R13, R28, R90, R15 ;  /* 0x0000005a1c0dc224 */ /* 0x008fe200078e020f */
[----:B------:R-:W-:Y:S04]  /*2720*/  BSSY B1, `(.L_x_46) ;  /* 0x0000006000017945 */ /* 0x000fe80003800000 */
[----:B------:R3:W-:Y:S01]  /*2730*/  @!P4 STG.E.U8 desc[UR38][R4.64+0x8], R13 ;  /* 0x0000080d0400c986 */ /* 0x0007e2000c101126 */
[----:B------:R-:W-:Y:S05]  /*2740*/  @P2 BRA `(.L_x_47) ;  /* 0x00000000000c2947 */ /* 0x000fea0003800000 */
[----:B------:R-:W5:Y:S02]  /*2750*/  LDG.E.U8 R99, desc[UR38][R8.64+0x9] ;  /* 0x0000092608637981 */ /* 0x000f64000c1e1100 */
[----:B-----5:R-:W-:-:S05]  /*2760*/  PRMT R12, R99, 0x8880, RZ ;  /* 0x00008880630c7816 */ /* 0x020fca00000000ff */
[----:B------:R-:W-:-:S07]  /*2770*/  IMAD R15, R12, R91, RZ ;  /* 0x0000005b0c0f7224 */ /* 0x000fce00078e02ff */
.L_x_47:
[----:B------:R-:W-:Y:S05]  /*2780*/  BSYNC B1 ;  /* 0x0000000000017941 */ /* 0x000fea0003800000 */
.L_x_46:
[----:B------:R-:W-:Y:S01]  /*2790*/  ISETP.LT.OR P4, PT, R3, 0x9, !P0 ;  /* 0x000000090300780c */ /* 0x000fe20004781670 */
[----:B------:R-:W-:Y:S01]  /*27a0*/  @!P2 IMAD R29, R29, R90, R15 ;  /* 0x0000005a1d1da224 */ /* 0x000fe200078e020f */
[----:B------:R-:W-:Y:S01]  /*27b0*/  BSSY B1, `(.L_x_48) ;  /* 0x0000009000017945 */ /* 0x000fe20003800000 */
[C---:B------:R-:W-:Y:S02]  /*27c0*/  ISETP.LT.OR P3, PT, R3.reuse, 0xa, !P0 ;  /* 0x0000000a0300780c */ /* 0x040fe40004761670 */
[C---:B------:R-:W-:Y:S01]  /*27d0*/  ISETP.LT.OR P5, PT, R3.reuse, 0x11, !P1 ;  /* 0x000000110300780c */ /* 0x040fe20004fa1670 */
[----:B------:R0:W-:Y:S01]  /*27e0*/  @!P2 STG.E.U8 desc[UR38][R4.64+0x9], R29 ;  /* 0x0000091d0400a986 */ /* 0x0001e2000c101126 */
[----:B------:R-:W-:-:S06]  /*27f0*/  ISETP.LT.OR P2, PT, R3, 0x12, !P1 ;  /* 0x000000120300780c */ /* 0x000fcc0004f41670 */
[----:B------:R-:W-:Y:S07]  /*2800*/  @P4 BRA `(.L_x_49) ;  /* 0x00000000000c4947 */ /* 0x000fee0003800000 */
[----:B------:R-:W5:Y:S02]  /*2810*/  LDG.E.U8 R99, desc[UR38][R10.64+0x8] ;  /* 0x000008260a637981 */ /* 0x000f64000c1e1100 */
[----:B-----5:R-:W-:-:S05]  /*2820*/  PRMT R12, R99, 0x8880, RZ ;  /* 0x00008880630c7816 */ /* 0x020fca00000000ff */
[----:B------:R-:W-:-:S07]  /*2830*/  IMAD R15, R12, R91, RZ ;  /* 0x0000005b0c0f7224 */ /* 0x000fce00078e02ff */
.L_x_49:
[----:B------:R-:W-:Y:S05]  /*2840*/  BSYNC B1 ;  /* 0x0000000000017941 */ /* 0x000fea0003800000 */
.L_x_48:
[----:B---3--:R-:W-:Y:S01]  /*2850*/  @!P4 IMAD R13, R30, R90, R15 ;  /* 0x0000005a1e0dc224 */ /* 0x008fe200078e020f */
[----:B------:R-:W-:Y:S04]  /*2860*/  BSSY B1, `(.L_x_50) ;  /* 0x0000006000017945 */ /* 0x000fe80003800000 */
[----:B------:R3:W-:Y:S01]  /*2870*/  @!P4 STG.E.U8 desc[UR38][R6.64+0x8], R13 ;  /* 0x0000080d0600c986 */ /* 0x0007e2000c101126 */
[----:B------:R-:W-:Y:S05]  /*2880*/  @P3 BRA `(.L_x_51) ;  /* 0x00000000000c3947 */ /* 0x000fea0003800000 */
[----:B------:R-:W5:Y:S02]  /*2890*/  LDG.E.U8 R99, desc[UR38][R10.64+0x9] ;  /* 0x000009260a637981 */ /* 0x000f64000c1e1100 */
[----:B-----5:R-:W-:-:S05]  /*28a0*/  PRMT R12, R99, 0x8880, RZ ;  /* 0x00008880630c7816 */ /* 0x020fca00000000ff */
[----:B------:R-:W-:-:S07]  /*28b0*/  IMAD R15, R12, R91, RZ ;  /* 0x0000005b0c0f7224 */ /* 0x000fce00078e02ff */
.L_x_51:
[----:B------:R-:W-:Y:S05]  /*28c0*/  BSYNC B1 ;  /* 0x0000000000017941 */ /* 0x000fea0003800000 */
.L_x_50:
[----:B------:R-:W-:Y:S01]  /*28d0*/  @!P3 IMAD R31, R31, R90, R15 ;  /* 0x0000005a1f1fb224 */ /* 0x000fe200078e020f */
[----:B------:R-:W-:Y:S04]  /*28e0*/  BSSY B1, `(.L_x_52) ;  /* 0x0000006000017945 */ /* 0x000fe80003800000 */
[----:B------:R0:W-:Y:S01]  /*28f0*/  @!P3 STG.E.U8 desc[UR38][R6.64+0x9], R31 ;  /* 0x0000091f0600b986 */ /* 0x0001e2000c101126 */
[----:B------:R-:W-:Y:S05]  /*2900*/  @P5 BRA `(.L_x_53) ;  /* 0x00000000000c5947 */ /* 0x000fea0003800000 */
[----:B------:R-:W5:Y:S02]  /*2910*/  LDG.E.U8 R99, desc[UR38][R8.64+0x10] ;  /* 0x0000102608637981 */ /* 0x000f64000c1e1100 */
[----:B-----5:R-:W-:-:S05]  /*2920*/  PRMT R12, R99, 0x8880, RZ ;  /* 0x00008880630c7816 */ /* 0x020fca00000000ff */
[----:B------:R-:W-:-:S07]  /*2930*/  IMAD R15, R12, R91, RZ ;  /* 0x0000005b0c0f7224 */ /* 0x000fce00078e02ff */
.L_x_53:
[----:B------:R-:W-:Y:S05]  /*2940*/  BSYNC B1 ;  /* 0x0000000000017941 */ /* 0x000fea0003800000 */
.L_x_52:
[----:B---3--:R-:W-:Y:S01]  /*2950*/  @!P5 IMAD R13, R32, R90, R15 ;  /* 0x0000005a200dd224 */ /* 0x008fe200078e020f */
[----:B------:R-:W-:Y:S04]  /*2960*/  BSSY B1, `(.L_x_54) ;  /* 0x0000006000017945 */ /* 0x000fe80003800000 */
[----:B------:R3:W-:Y:S01]  /*2970*/  @!P5 STG.E.U8 desc[UR38][R4.64+0x10], R13 ;  /* 0x0000100d0400d986 */ /* 0x0007e2000c101126 */
[----:B------:R-:W-:Y:S05]  /*2980*/  @P2 BRA `(.L_x_55) ;  /* 0x00000000000c2947 */ /* 0x000fea0003800000 */
[----:B------:R-:W5:Y:S02]  /*2990*/  LDG.E.U8 R99, desc[UR38][R8.64+0x11] ;  /* 0x0000112608637981 */ /* 0x000f64000c1e1100 */
[----:B-----5:R-:W-:-:S05]  /*29a0*/  PRMT R12, R99, 0x8880, RZ ;  /* 0x00008880630c7816 */ /* 0x020fca00000000ff */
[----:B------:R-:W-:-:S07]  /*29b0*/  IMAD R15, R12, R91, RZ ;  /* 0x0000005b0c0f7224 */ /* 0x000fce00078e02ff */
.L_x_55:
[----:B------:R-:W-:Y:S05]  /*29c0*/  BSYNC B1 ;  /* 0x0000000000017941 */ /* 0x000fea0003800000 */
.L_x_54:
        /* <DEDUP_REMOVED lines=11> */
.L_x_57:
[----:B------:R-:W-:Y:S05]  /*2a80*/  BSYNC B1 ;  /* 0x0000000000017941 */ /* 0x000fea0003800000 */
.L_x_56:
[----:B---3--:R-:W-:Y:S01]  /*2a90*/  @!P4 IMAD R13, R34, R90, R15 ;  /* 0x0000005a220dc224 */ /* 0x008fe200078e020f */
[----:B------:R-:W-:Y:S04]  /*2aa0*/  BSSY B1, `(.L_x_58) ;  /* 0x0000006000017945 */ /* 0x000fe80003800000 */
[----:B------:R3:W-:Y:S01]  /*2ab0*/  @!P4 STG.E.U8 desc[UR38][R6.64+0x10], R13 ;  /* 0x0000100d0600c986 */ /* 0x0007e2000c101126 */
[----:B------:R-:W-:Y:S05]  /*2ac0*/  @P3 BRA `(.L_x_59) ;  /* 0x00000000000c3947 */ /* 0x000fea0003800000 */
[----:B------:R-:W5:Y:S02]  /*2ad0*/  LDG.E.U8 R99, desc[UR38][R10.64+0x11] ;  /* 0x000011260a637981 */ /* 0x000f64000c1e1100 */
[----:B-----5:R-:W-:-:S05]  /*2ae0*/  PRMT R12, R99, 0x8880, RZ ;  /* 0x00008880630c7816 */ /* 0x020fca00000000ff */
[----:B------:R-:W-:-:S07]  /*2af0*/  IMAD R15, R12, R91, RZ ;  /* 0x0000005b0c0f7224 */ /* 0x000fce00078e02ff */
.L_x_59:
[----:B------:R-:W-:Y:S05]  /*2b00*/  BSYNC B1 ;  /* 0x0000000000017941 */ /* 0x000fea0003800000 */
.L_x_58:
[----:B------:R-:W-:Y:S01]  /*2b10*/  @!P3 IMAD R35, R35, R90, R15 ;  /* 0x0000005a2323b224 */ /* 0x000fe200078e020f */
[----:B------:R-:W-:Y:S04]  /*2b20*/  BSSY B1, `(.L_x_60) ;  /* 0x0000006000017945 */ /* 0x000fe80003800000 */
[----:B------:R0:W-:Y:S01]  /*2b30*/  @!P3 STG.E.U8 desc[UR38][R6.64+0x11], R35 ;  /* 0x000011230600b986 */ /* 0x0001e2000c101126 */
[----:B------:R-:W-:Y:S05]  /*2b40*/  @P5 BRA `(.L_x_61) ;  /* 0x00000000000c5947 */ /* 0x000fea0003800000 */
[----:B------:R-:W5:Y:S02]  /*2b50*/  LDG.E.U8 R99, desc[UR38][R8.64+0x18] ;  /* 0x0000182608637981 */ /* 0x000f64000c1e1100 */
[----:B-----5:R-:W-:-:S05]  /*2b60*/  PRMT R12, R99, 0x8880, RZ ;  /* 0x00008880630c7816 */ /* 0x020fca00000000ff */
[----:B------:R-:W-:-:S07]  /*2b70*/  IMAD R15, R12, R91, RZ ;  /* 0x0000005b0c0f7224 */ /* 0x000fce00078e02ff */
.L_x_61:
[----:B------:R-:W-:Y:S05]  /*2b80*/  BSYNC B1 ;  /* 0x0000000000017941 */ /* 0x000fea0003800000 */
.L_x_60:
[----:B---3--:R-:W-:Y:S01]  /*2b90*/  @!P5 IMAD R13, R36, R90, R15 ;  /* 0x0000005a240dd224 */ /* 0x008fe200078e020f */
[----:B------:R-:W-:Y:S04]  /*2ba0*/  BSSY B1, `(.L_x_62) ;  /* 0x0000006000017945 */ /* 0x000fe80003800000 */
[----:B------:R3:W-:Y:S01]  /*2bb0*/  @!P5 STG.E.U8 desc[UR38][R4.64+0x18], R13 ;  /* 0x0000180d0400d986 */ /* 0x0007e2000c101126 */
[----:B------:R-:W-:Y:S05]  /*2bc0*/  @P2 BRA `(.L_x_63) ;  /* 0x00000000000c2947 */ /* 0x000fea0003800000 */
[----:B------:R-:W5:Y:S02]  /*2bd0*/  LDG.E.U8 R99, desc[UR38][R8.64+0x19] ;  /* 0x0000192608637981 */ /* 0x000f64000c1e1100 */
[----:B-----5:R-:W-:-:S05]  /*2be0*/  PRMT R12, R99, 0x8880, RZ ;  /* 0x00008880630c7816 */ /* 0x020fca00000000ff */
[----:B------:R-:W-:-:S07]  /*2bf0*/  IMAD R15, R12, R91, RZ ;  /* 0x0000005b0c0f7224 */ /* 0x000fce00078e02ff */
.L_x_63:
[----:B------:R-:W-:Y:S05]  /*2c00*/  BSYNC B1 ;  /* 0x0000000000017941 */ /* 0x000fea0003800000 */
.L_x_62:
        /* <DEDUP_REMOVED lines=11> */
.L_x_65:
[----:B------:R-:W-:Y:S05]  /*2cc0*/  BSYNC B1 ;  /* 0x0000000000017941 */ /* 0x000fea0003800000 */
.L_x_64:
[----:B---3--:R-:W-:Y:S01]  /*2cd0*/  @!P4 IMAD R13, R38, R90, R15 ;  /* 0x0000005a260dc224 */ /* 0x008fe200078e020f */
[----:B------:R-:W-:Y:S04]  /*2ce0*/  BSSY B1, `(.L_x_66) ;  /* 0x0000006000017945 */ /* 0x000fe80003800000 */
[----:B------:R3:W-:Y:S01]  /*2cf0*/  @!P4 STG.E.U8 desc[UR38][R6.64+0x18], R13 ;  /* 0x0000180d0600c986 */ /* 0x0007e2000c101126 */
[----:B------:R-:W-:Y:S05]  /*2d00*/  @P3 BRA `(.L_x_67) ;  /* 0x00000000000c3947 */ /* 0x000fea0003800000 */
[----:B------:R-:W5:Y:S02]  /*2d10*/  LDG.E.U8 R99, desc[UR38][R10.64+0x19] ;  /* 0x000019260a637981 */ /* 0x000f64000c1e1100 */
[----:B-----5:R-:W-:-:S05]  /*2d20*/  PRMT R12, R99, 0x8880, RZ ;  /* 0x00008880630c7816 */ /* 0x020fca00000000ff */
[----:B------:R-:W-:-:S07]  /*2d30*/  IMAD R15, R12, R91, RZ ;  /* 0x0000005b0c0f7224 */ /* 0x000fce00078e02ff */
.L_x_67:
[----:B------:R-:W-:Y:S05]  /*2d40*/  BSYNC B1 ;  /* 0x0000000000017941 */ /* 0x000fea0003800000 */
.L_x_66:
[----:B------:R-:W-:Y:S01]  /*2d50*/  @!P3 IMAD R39, R39, R90, R15 ;  /* 0x0000005a2727b224 */ /* 0x000fe200078e020f */
[----:B------:R-:W-:Y:S04]  /*2d60*/  BSSY B1, `(.L_x_68) ;  /* 0x0000006000017945 */ /* 0x000fe80003800000 */
[----:B------:R0:W-:Y:S01]  /*2d70*/  @!P3 STG.E.U8 desc[UR38][R6.64+0x19], R39 ;  /* 0x000019270600b986 */ /* 0x0001e2000c101126 */
[----:B------:R-:W-:Y:S05]  /*2d80*/  @P5 BRA `(.L_x_69) ;  /* 0x00000000000c5947 */ /* 0x000fea0003800000 */
[----:B------:R-:W5:Y:S02]  /*2d90*/  LDG.E.U8 R99, desc[UR38][R8.64+0x20] ;  /* 0x0000202608637981 */ /* 0x000f64000c1e1100 */
[----:B-----5:R-:W-:-:S05]  /*2da0*/  PRMT R12, R99, 0x8880, RZ ;  /* 0x00008880630c7816 */ /* 0x020fca00000000ff */
[----:B------:R-:W-:-:S07]  /*2db0*/  IMAD R15, R12, R91, RZ ;  /* 0x0000005b0c0f7224 */ /* 0x000fce00078e02ff */
.L_x_69:
[----:B------:R-:W-:Y:S05]  /*2dc0*/  BSYNC B1 ;  /* 0x0000000000017941 */ /* 0x000fea0003800000 */
.L_x_68:
[----:B---3--:R-:W-:Y:S01]  /*2dd0*/  @!P5 IMAD R13, R40, R90, R15 ;  /* 0x0000005a280dd224 */ /* 0x008fe200078e020f */
[----:B------:R-:W-:Y:S04]  /*2de0*/  BSSY B1, `(.L_x_70) ;  /* 0x0000006000017945 */ /* 0x000fe80003800000 */
[----:B------:R3:W-:Y:S01]  /*2df0*/  @!P5 STG.E.U8 desc[UR38][R4.64+0x20], R13 ;  /* 0x0000200d0400d986 */ /* 0x0007e2000c101126 */
[----:B------:R-:W-:Y:S05]  /*2e00*/  @P2 BRA `(.L_x_71) ;  /* 0x00000000000c2947 */ /* 0x000fea0003800000 */
[----:B------:R-:W5:Y:S02]  /*2e10*/  LDG.E.U8 R99, desc[UR38][R8.64+0x21] ;  /* 0x0000212608637981 */ /* 0x000f64000c1e1100 */
[----:B-----5:R-:W-:-:S05]  /*2e20*/  PRMT R12, R99, 0x8880, RZ ;  /* 0x00008880630c7816 */ /* 0x020fca00000000ff */
[----:B------:R-:W-:-:S07]  /*2e30*/  IMAD R15, R12, R91, RZ ;  /* 0x0000005b0c0f7224 */ /* 0x000fce00078e02ff */
.L_x_71:
[----:B------:R-:W-:Y:S05]  /*2e40*/  BSYNC B1 ;  /* 0x0000000000017941 */ /* 0x000fea0003800000 */
.L_x_70:
        /* <DEDUP_REMOVED lines=11> */
.L_x_73:
[----:B------:R-:W-:Y:S05]  /*2f00*/  BSYNC B1 ;  /* 0x0000000000017941 */ /* 0x000fea0003800000 */
.L_x_72:
[----:B---3--:R-:W-:Y:S01]  /*2f10*/  @!P4 IMAD R13, R42, R90, R15 ;  /* 0x0000005a2a0dc224 */ /* 0x008fe200078e020f */
[----:B------:R-:W-:Y:S04]  /*2f20*/  BSSY B1, `(.L_x_74) ;  /* 0x0000006000017945 */ /* 0x000fe80003800000 */
[----:B------:R3:W-:Y:S01]  /*2f30*/  @!P4 STG.E.U8 desc[UR38][R6.64+0x20], R13 ;  /* 0x0000200d0600c986 */ /* 0x0007e2000c101126 */
[----:B------:R-:W-:Y:S05]  /*2f40*/  @P3 BRA `(.L_x_75) ;  /* 0x00000000000c3947 */ /* 0x000fea0003800000 */
[----:B------:R-:W5:Y:S02]  /*2f50*/  LDG.E.U8 R99, desc[UR38][R10.64+0x21] ;  /* 0x000021260a637981 */ /* 0x000f64000c1e1100 */
[----:B-----5:R-:W-:-:S05]  /*2f60*/  PRMT R12, R99, 0x8880, RZ ;  /* 0x00008880630c7816 */ /* 0x020fca00000000ff */
[----:B------:R-:W-:-:S07]  /*2f70*/  IMAD R15, R12, R91, RZ ;  /* 0x0000005b0c0f7224 */ /* 0x000fce00078e02ff */
.L_x_75:
[----:B------:R-:W-:Y:S05]  /*2f80*/  BSYNC B1 ;  /* 0x0000000000017941 */ /* 0x000fea0003800000 */
.L_x_74:
[----:B------:R-:W-:Y:S01]  /*2f90*/  @!P3 IMAD R43, R43, R90, R15 ;  /* 0x0000005a2b2bb224 */ /* 0x000fe200078e020f */
[----:B------:R-:W-:Y:S04]  /*2fa0*/  BSSY B1, `(.L_x_76) ;  /* 0x0000006000017945 */ /* 0x000fe80003800000 */
[----:B------:R0:W-:Y:S01]  /*2fb0*/  @!P3 STG.E.U8 desc[UR38][R6.64+0x21], R43 ;  /* 0x0000212b0600b986 */ /* 0x0001e2000c101126 */
[----:B------:R-:W-:Y:S05]  /*2fc0*/  @P5 BRA `(.L_x_77) ;  /* 0x00000000000c5947 */ /* 0x000fea0003800000 */
[----:B------:R-:W5:Y:S02]  /*2fd0*/  LDG.E.U8 R99, desc[UR38][R8.64+0x28] ;  /* 0x0000282608637981 */ /* 0x000f64000c1e1100 */
[----:B-----5:R-:W-:-:S05]  /*2fe0*/  PRMT R12, R99, 0x8880, RZ ;  /* 0x00008880630c7816 */ /* 0x020fca00000000ff */
[----:B------:R-:W-:-:S07]  /*2ff0*/  IMAD R15, R12, R91, RZ ;  /* 0x0000005b0c0f7224 */ /* 0x000fce00078e02ff */
.L_x_77:
[----:B------:R-:W-:Y:S05]  /*3000*/  BSYNC B1 ;  /* 0x0000000000017941 */ /* 0x000fea0003800000 */
.L_x_76:
[----:B---3--:R-:W-:Y:S01]  /*3010*/  @!P5 IMAD R13, R44, R90, R15 ;  /* 0x0000005a2c0dd224 */ /* 0x008fe200078e020f */
[----:B------:R-:W-:Y:S04]  /*3020*/  BSSY B1, `(.L_x_78) ;  /* 0x0000006000017945 */ /* 0x000fe80003800000 */
[----:B------:R3:W-:Y:S01]  /*3030*/  @!P5 STG.E.U8 desc[UR38][R4.64+0x28], R13 ;  /* 0x0000280d0400d986 */ /* 0x0007e2000c101126 */
[----:B------:R-:W-:Y:S05]  /*3040*/  @P2 BRA `(.L_x_79) ;  /* 0x00000000000c2947 */ /* 0x000fea0003800000 */
[----:B------:R-:W5:Y:S02]  /*3050*/  LDG.E.U8 R99, desc[UR38][R8.64+0x29] ;  /* 0x0000292608637981 */ /* 0x000f64000c1e1100 */
[----:B-----5:R-:W-:-:S05]  /*3060*/  PRMT R12, R99, 0x8880, RZ ;  /* 0x00008880630c7816 */ /* 0x020fca00000000ff */
[----:B------:R-:W-:-:S07]  /*3070*/  IMAD R15, R12, R91, RZ ;  /* 0x0000005b0c0f7224 */ /* 0x000fce00078e02ff */
.L_x_79:
[----:B------:R-:W-:Y:S05]  /*3080*/  BSYNC B1 ;  /* 0x0000000000017941 */ /* 0x000fea0003800000 */
.L_x_78:
        /* <DEDUP_REMOVED lines=11> */
.L_x_81:
[----:B------:R-:W-:Y:S05]  /*3140*/  BSYNC B1 ;  /* 0x0000000000017941 */ /* 0x000fea0003800000 */
.L_x_80:
[----:B---3--:R-:W-:Y:S01]  /*3150*/  @!P4 IMAD R13, R46, R90, R15 ;  /* 0x0000005a2e0dc224 */ /* 0x008fe200078e020f */
[----:B------:R-:W-:Y:S04]  /*3160*/  BSSY B1, `(.L_x_82) ;  /* 0x0000006000017945 */ /* 0x000fe80003800000 */
[----:B------:R3:W-:Y:S01]  /*3170*/  @!P4 STG.E.U8 desc[UR38][R6.64+0x28], R13 ;  /* 0x0000280d0600c986 */ /* 0x0007e2000c101126 */
[----:B------:R-:W-:Y:S05]  /*3180*/  @P3 BRA `(.L_x_83) ;  /* 0x00000000000c3947 */ /* 0x000fea0003800000 */
[----:B------:R-:W5:Y:S02]  /*3190*/  LDG.E.U8 R99, desc[UR38][R10.64+0x29] ;  /* 0x000029260a637981 */ /* 0x000f64000c1e1100 */
[----:B-----5:R-:W-:-:S05]  /*31a0*/  PRMT R12, R99, 0x8880, RZ ;  /* 0x00008880630c7816 */ /* 0x020fca00000000ff */
[----:B------:R-:W-:-:S07]  /*31b0*/  IMAD R15, R12, R91, RZ ;  /* 0x0000005b0c0f7224 */ /* 0x000fce00078e02ff */
.L_x_83:
[----:B------:R-:W-:Y:S05]  /*31c0*/  BSYNC B1 ;  /* 0x0000000000017941 */ /* 0x000fea0003800000 */
.L_x_82:
[----:B------:R-:W-:Y:S01]  /*31d0*/  @!P3 IMAD R47, R47, R90, R15 ;  /* 0x0000005a2f2fb224 */ /* 0x000fe200078e020f */
[----:B------:R-:W-:Y:S04]  /*31e0*/  BSSY B1, `(.L_x_84) ;  /* 0x0000006000017945 */ /* 0x000fe80003800000 */
[----:B------:R0:W-:Y:S01]  /*31f0*/  @!P3 STG.E.U8 desc[UR38][R6.64+0x29], R47 ;  /* 0x0000292f0600b986 */ /* 0x0001e2000c101126 */
[----:B------:R-:W-:Y:S05]  /*3200*/  @P5 BRA `(.L_x_85) ;  /* 0x00000000000c5947 */ /* 0x000fea0003800000 */
[----:B------:R-:W5:Y:S02]  /*3210*/  LDG.E.U8 R99, desc[UR38][R8.64+0x30] ;  /* 0x0000302608637981 */ /* 0x000f64000c1e1100 */
[----:B-----5:R-:W-:-:S05]  /*3220*/  PRMT R12, R99, 0x8880, RZ ;  /* 0x00008880630c7816 */ /* 0x020fca00000000ff */
[----:B------:R-:W-:-:S07]  /*3230*/  IMAD R15, R12, R91, RZ ;  /* 0x0000005b0c0f7224 */ /* 0x000fce00078e02ff */
.L_x_85:
[----:B------:R-:W-:Y:S05]  /*3240*/  BSYNC B1 ;  /* 0x0000000000017941 */ /* 0x000fea0003800000 */
.L_x_84:
[----:B---3--:R-:W-:Y:S01]  /*3250*/  @!P5 IMAD R13, R48, R90, R15 ;  /* 0x0000005a300dd224 */ /* 0x008fe200078e020f */
[----:B------:R-:W-:Y:S04]  /*3260*/  BSSY B1, `(.L_x_86) ;  /* 0x0000006000017945 */ /* 0x000fe80003800000 */
[----:B------:R3:W-:Y:S01]  /*3270*/  @!P5 STG.E.U8 desc[UR38][R4.64+0x30], R13 ;  /* 0x0000300d0400d986 */ /* 0x0007e2000c101126 */
[----:B------:R-:W-:Y:S05]  /*3280*/  @P2 BRA `(.L_x_87) ;  /* 0x00000000000c2947 */ /* 0x000fea0003800000 */
[----:B------:R-:W5:Y:S02]  /*3290*/  LDG.E.U8 R99, desc[UR38][R8.64+0x31] ;  /* 0x0000312608637981 */ /* 0x000f64000c1e1100 */
[----:B-----5:R-:W-:-:S05]  /*32a0*/  PRMT R12, R99, 0x8880, RZ ;  /* 0x00008880630c7816 */ /* 0x020fca00000000ff */
[----:B------:R-:W-:-:S07]  /*32b0*/  IMAD R15, R12, R91, RZ ;  /* 0x0000005b0c0f7224 */ /* 0x000fce00078e02ff */
.L_x_87:
[----:B------:R-:W-:Y:S05]  /*32c0*/  BSYNC B1 ;  /* 0x0000000000017941 */ /* 0x000fea0003800000 */
.L_x_86:
        /* <DEDUP_REMOVED lines=11> */
.L_x_89:
[----:B------:R-:W-:Y:S05]  /*3380*/  BSYNC B1 ;  /* 0x0000000000017941 */ /* 0x000fea0003800000 */
.L_x_88:
[----:B---3--:R-:W-:Y:S01]  /*3390*/  @!P4 IMAD R13, R50, R90, R15 ;  /* 0x0000005a320dc224 */ /* 0x008fe200078e020f */
[----:B------:R-:W-:Y:S04]  /*33a0*/  BSSY B1, `(.L_x_90) ;  /* 0x0000006000017945 */ /* 0x000fe80003800000 */
[----:B------:R3:W-:Y:S01]  /*33b0*/  @!P4 STG.E.U8 desc[UR38][R6.64+0x30], R13 ;  /* 0x0000300d0600c986 */ /* 0x0007e2000c101126 */
[----:B------:R-:W-:Y:S05]  /*33c0*/  @P3 BRA `(.L_x_91) ;  /* 0x00000000000c3947 */ /* 0x000fea0003800000 */
[----:B------:R-:W5:Y:S02]  /*33d0*/  LDG.E.U8 R99, desc[UR38][R10.64+0x31] ;  /* 0x000031260a637981 */ /* 0x000f64000c1e1100 */
[----:B-----5:R-:W-:-:S05]  /*33e0*/  PRMT R12, R99, 0x8880, RZ ;  /* 0x00008880630c7816 */ /* 0x020fca00000000ff */
[----:B------:R-:W-:-:S07]  /*33f0*/  IMAD R15, R12, R91, RZ ;  /* 0x0000005b0c0f7224 */ /* 0x000fce00078e02ff */
.L_x_91:
[----:B------:R-:W-:Y:S05]  /*3400*/  BSYNC B1 ;  /* 0x0000000000017941 */ /* 0x000fea0003800000 */
.L_x_90:
[----:B------:R-:W-:Y:S01]  /*3410*/  @!P3 IMAD R51, R51, R90, R15 ;  /* 0x0000005a3333b224 */ /* 0x000fe200078e020f */
[----:B------:R-:W-:Y:S04]  /*3420*/  BSSY B1, `(.L_x_92) ;  /* 0x0000006000017945 */ /* 0x000fe80003800000 */
[----:B------:R0:W-:Y:S01]  /*3430*/  @!P3 STG.E.U8 desc[UR38][R6.64+0x31], R51 ;  /* 0x000031330600b986 */ /* 0x0001e2000c101126 */
[----:B------:R-:W-:Y:S05]  /*3440*/  @P5 BRA `(.L_x_93) ;  /* 0x00000000000c5947 */ /* 0x000fea0003800000 */
[----:B------:R-:W5:Y:S02]  /*3450*/  LDG.E.U8 R99, desc[UR38][R8.64+0x38] ;  /* 0x0000382608637981 */ /* 0x000f64000c1e1100 */
[----:B-----5:R-:W-:-:S05]  /*3460*/  PRMT R12, R99, 0x8880, RZ ;  /* 0x00008880630c7816 */ /* 0x020fca00000000ff */
[----:B------:R-:W-:-:S07]  /*3470*/  IMAD R15, R12, R91, RZ ;  /* 0x0000005b0c0f7224 */ /* 0x000fce00078e02ff */
.L_x_93:
[----:B------:R-:W-:Y:S05]  /*3480*/  BSYNC B1 ;  /* 0x0000000000017941 */ /* 0x000fea0003800000 */
.L_x_92:
[----:B---3--:R-:W-:Y:S01]  /*3490*/  @!P5 IMAD R13, R52, R90, R15 ;  /* 0x0000005a340dd224 */ /* 0x008fe200078e020f */
[----:B------:R-:W-:Y:S04]  /*34a0*/  BSSY B1, `(.L_x_94) ;  /* 0x0000006000017945 */ /* 0x000fe80003800000 */
[----:B------:R3:W-:Y:S01]  /*34b0*/  @!P5 STG.E.U8 desc[UR38][R4.64+0x38], R13 ;  /* 0x0000380d0400d986 */ /* 0x0007e2000c101126 */
[----:B------:R-:W-:Y:S05]  /*34c0*/  @P2 BRA `(.L_x_95) ;  /* 0x00000000000c2947 */ /* 0x000fea0003800000 */
[----:B------:R-:W5:Y:S02]  /*34d0*/  LDG.E.U8 R99, desc[UR38][R8.64+0x39] ;  /* 0x0000392608637981 */ /* 0x000f64000c1e1100 */
[----:B-----5:R-:W-:-:S05]  /*34e0*/  PRMT R12, R99, 0x8880, RZ ;  /* 0x00008880630c7816 */ /* 0x020fca00000000ff */
[----:B------:R-:W-:-:S07]  /*34f0*/  IMAD R15, R12, R91, RZ ;  /* 0x0000005b0c0f7224 */ /* 0x000fce00078e02ff */
.L_x_95:
[----:B------:R-:W-:Y:S05]  /*3500*/  BSYNC B1 ;  /* 0x0000000000017941 */ /* 0x000fea0003800000 */
.L_x_94:
        /* <DEDUP_REMOVED lines=11> */
.L_x_97:
[----:B------:R-:W-:Y:S05]  /*35c0*/  BSYNC B1 ;  /* 0x0000000000017941 */ /* 0x000fea0003800000 */
.L_x_96:
[----:B---3--:R-:W-:Y:S01]  /*35d0*/  @!P4 IMAD R13, R54, R90, R15 ;  /* 0x0000005a360dc224 */ /* 0x008fe200078e020f */
[----:B------:R-:W-:Y:S04]  /*35e0*/  BSSY B1, `(.L_x_98) ;  /* 0x0000006000017945 */ /* 0x000fe80003800000 */
[----:B------:R3:W-:Y:S01]  /*35f0*/  @!P4 STG.E.U8 desc[UR38][R6.64+0x38], R13 ;  /* 0x0000380d0600c986 */ /* 0x0007e2000c101126 */
[----:B------:R-:W-:Y:S05]  /*3600*/  @P3 BRA `(.L_x_99) ;  /* 0x00000000000c3947 */ /* 0x000fea0003800000 */
[----:B------:R-:W5:Y:S02]  /*3610*/  LDG.E.U8 R99, desc[UR38][R10.64+0x39] ;  /* 0x000039260a637981 */ /* 0x000f64000c1e1100 */
[----:B-----5:R-:W-:-:S05]  /*3620*/  PRMT R12, R99, 0x8880, RZ ;  /* 0x00008880630c7816 */ /* 0x020fca00000000ff */
[----:B------:R-:W-:-:S07]  /*3630*/  IMAD R15, R12, R91, RZ ;  /* 0x0000005b0c0f7224 */ /* 0x000fce00078e02ff */
.L_x_99:
[----:B------:R-:W-:Y:S05]  /*3640*/  BSYNC B1 ;  /* 0x0000000000017941 */ /* 0x000fea0003800000 */
.L_x_98:
[----:B------:R-:W-:Y:S01]  /*3650*/  @!P3 IMAD R55, R55, R90, R15 ;  /* 0x0000005a3737b224 */ /* 0x000fe200078e020f */
[----:B------:R-:W-:Y:S04]  /*3660*/  BSSY B1, `(.L_x_100) ;  /* 0x0000006000017945 */ /* 0x000fe80003800000 */
[----:B------:R0:W-:Y:S01]  /*3670*/  @!P3 STG.E.U8 desc[UR38][R6.64+0x39], R55 ;  /* 0x000039370600b986 */ /* 0x0001e2000c101126 */
[----:B------:R-:W-:Y:S05]  /*3680*/  @P5 BRA `(.L_x_101) ;  /* 0x00000000000c5947 */ /* 0x000fea0003800000 */
[----:B------:R-:W5:Y:S02]  /*3690*/  LDG.E.U8 R99, desc[UR38][R8.64+0x40] ;  /* 0x0000402608637981 */ /* 0x000f64000c1e1100 */
[----:B-----5:R-:W-:-:S05]  /*36a0*/  PRMT R12, R99, 0x8880, RZ ;  /* 0x00008880630c7816 */ /* 0x020fca00000000ff */
[----:B------:R-:W-:-:S07]  /*36b0*/  IMAD R15, R12, R91, RZ ;  /* 0x0000005b0c0f7224 */ /* 0x000fce00078e02ff */
.L_x_101:
[----:B------:R-:W-:Y:S05]  /*36c0*/  BSYNC B1 ;  /* 0x0000000000017941 */ /* 0x000fea0003800000 */
.L_x_100:
[----:B---3--:R-:W-:Y:S01]  /*36d0*/  @!P5 IMAD R13, R56, R90, R15 ;  /* 0x0000005a380dd224 */ /* 0x008fe200078e020f */
[----:B------:R-:W-:Y:S04]  /*36e0*/  BSSY B1, `(.L_x_102) ;  /* 0x0000006000017945 */ /* 0x000fe80003800000 */
[----:B------:R3:W-:Y:S01]  /*36f0*/  @!P5 STG.E.U8 desc[UR38][R4.64+0x40], R13 ;  /* 0x0000400d0400d986 */ /* 0x0007e2000c101126 */
[----:B------:R-:W-:Y:S05]  /*3700*/  @P2 BRA `(.L_x_103) ;  /* 0x00000000000c2947 */ /* 0x000fea0003800000 */
[----:B------:R-:W5:Y:S02]  /*3710*/  LDG.E.U8 R99, desc[UR38][R8.64+0x41] ;  /* 0x0000412608637981 */ /* 0x000f64000c1e1100 */
[----:B-----5:R-:W-:-:S05]  /*3720*/  PRMT R12, R99, 0x8880, RZ ;  /* 0x00008880630c7816 */ /* 0x020fca00000000ff */
[----:B------:R-:W-:-:S07]  /*3730*/  IMAD R15, R12, R91, RZ ;  /* 0x0000005b0c0f7224 */ /* 0x000fce00078e02ff */
.L_x_103:
[----:B------:R-:W-:Y:S05]  /*3740*/  BSYNC B1 ;  /* 0x0000000000017941 */ /* 0x000fea0003800000 */
.L_x_102:
        /* <DEDUP_REMOVED lines=11> */
.L_x_105:
[----:B------:R-:W-:Y:S05]  /*3800*/  BSYNC B1 ;  /* 0x0000000000017941 */ /* 0x000fea0003800000 */
.L_x_104:
[----:B---3--:R-:W-:Y:S01]  /*3810*/  @!P4 IMAD R13, R58, R90, R15 ;  /* 0x0000005a3a0dc224 */ /* 0x008fe200078e020f */
[----:B------:R-:W-:Y:S04]  /*3820*/  BSSY B1, `(.L_x_106) ;  /* 0x0000006000017945 */ /* 0x000fe80003800000 */
[----:B------:R3:W-:Y:S01]  /*3830*/  @!P4 STG.E.U8 desc[UR38][R6.64+0x40], R13 ;  /* 0x0000400d0600c986 */ /* 0x0007e2000c101126 */
[----:B------:R-:W-:Y:S05]  /*3840*/  @P3 BRA `(.L_x_107) ;  /* 0x00000000000c3947 */ /* 0x000fea0003800000 */
[----:B------:R-:W5:Y:S02]  /*3850*/  LDG.E.U8 R99, desc[UR38][R10.64+0x41] ;  /* 0x000041260a637981 */ /* 0x000f64000c1e1100 */
[----:B-----5:R-:W-:-:S05]  /*3860*/  PRMT R12, R99, 0x8880, RZ ;  /* 0x00008880630c7816 */ /* 0x020fca00000000ff */
[----:B------:R-:W-:-:S07]  /*3870*/  IMAD R15, R12, R91, RZ ;  /* 0x0000005b0c0f7224 */ /* 0x000fce00078e02ff */
.L_x_107:
[----:B------:R-:W-:Y:S05]  /*3880*/  BSYNC B1 ;  /* 0x0000000000017941 */ /* 0x000fea0003800000 */
.L_x_106:
[----:B------:R-:W-:Y:S01]  /*3890*/  @!P3 IMAD R59, R59, R90, R15 ;  /* 0x0000005a3b3bb224 */ /* 0x000fe200078e020f */
[----:B------:R-:W-:Y:S04]  /*38a0*/  BSSY B1, `(.L_x_108) ;  /* 0x0000006000017945 */ /* 0x000fe80003800000 */
[----:B------:R0:W-:Y:S01]  /*38b0*/  @!P3 STG.E.U8 desc[UR38][R6.64+0x41], R59 ;  /* 0x0000413b0600b986 */ /* 0x0001e2000c101126 */
[----:B------:R-:W-:Y:S05]  /*38c0*/  @P5 BRA `(.L_x_109) ;  /* 0x00000000000c5947 */ /* 0x000fea0003800000 */
[----:B------:R-:W5:Y:S02]  /*38d0*/  LDG.E.U8 R99, desc[UR38][R8.64+0x48] ;  /* 0x0000482608637981 */ /* 0x000f64000c1e1100 */
[----:B-----5:R-:W-:-:S05]  /*38e0*/  PRMT R12, R99, 0x8880, RZ ;  /* 0x00008880630c7816 */ /* 0x020fca00000000ff */
[----:B------:R-:W-:-:S07]  /*38f0*/  IMAD R15, R12, R91, RZ ;  /* 0x0000005b0c0f7224 */ /* 0x000fce00078e02ff */
.L_x_109:
[----:B------:R-:W-:Y:S05]  /*3900*/  BSYNC B1 ;  /* 0x0000000000017941 */ /* 0x000fea0003800000 */
.L_x_108:
[----:B---3--:R-:W-:Y:S01]  /*3910*/  @!P5 IMAD R13, R60, R90, R15 ;  /* 0x0000005a3c0dd224 */ /* 0x008fe200078e020f */
[----:B------:R-:W-:Y:S04]  /*3920*/  BSSY B1, `(.L_x_110) ;  /* 0x0000006000017945 */ /* 0x000fe80003800000 */
[----:B------:R3:W-:Y:S01]  /*3930*/  @!P5 STG.E.U8 desc[UR38][R4.64+0x48], R13 ;  /* 0x0000480d0400d986 */ /* 0x0007e2000c101126 */
[----:B------:R-:W-:Y:S05]  /*3940*/  @P2 BRA `(.L_x_111) ;  /* 0x00000000000c2947 */ /* 0x000fea0003800000 */
[----:B------:R-:W5:Y:S02]  /*3950*/  LDG.E.U8 R99, desc[UR38][R8.64+0x49] ;  /* 0x0000492608637981 */ /* 0x000f64000c1e1100 */
[----:B-----5:R-:W-:-:S05]  /*3960*/  PRMT R12, R99, 0x8880, RZ ;  /* 0x00008880630c7816 */ /* 0x020fca00000000ff */
[----:B------:R-:W-:-:S07]  /*3970*/  IMAD R15, R12, R91, RZ ;  /* 0x0000005b0c0f7224 */ /* 0x000fce00078e02ff */
.L_x_111:
[----:B------:R-:W-:Y:S05]  /*3980*/  BSYNC B1 ;  /* 0x0000000000017941 */ /* 0x000fea0003800000 */
.L_x_110:
        /* <DEDUP_REMOVED lines=11> */
.L_x_113:
[----:B------:R-:W-:Y:S05]  /*3a40*/  BSYNC B1 ;  /* 0x0000000000017941 */ /* 0x000fea0003800000 */
.L_x_112:
[----:B---3--:R-:W-:Y:S01]  /*3a50*/  @!P4 IMAD R13, R62, R90, R15 ;  /* 0x0000005a3e0dc224 */ /* 0x008fe200078e020f */
[----:B------:R-:W-:Y:S04]  /*3a60*/  BSSY B1, `(.L_x_114) ;  /* 0x0000006000017945 */ /* 0x000fe80003800000 */
[----:B------:R3:W-:Y:S01]  /*3a70*/  @!P4 STG.E.U8 desc[UR38][R6.64+0x48], R13 ;  /* 0x0000480d0600c986 */ /* 0x0007e2000c101126 */
[----:B------:R-:W-:Y:S05]  /*3a80*/  @P3 BRA `(.L_x_115) ;  /* 0x00000000000c3947 */ /* 0x000fea0003800000 */
[----:B------:R-:W5:Y:S02]  /*3a90*/  LDG.E.U8 R99, desc[UR38][R10.64+0x49] ;  /* 0x000049260a637981 */ /* 0x000f64000c1e1100 */
[----:B-----5:R-:W-:-:S05]  /*3aa0*/  PRMT R12, R99, 0x8880, RZ ;  /* 0x00008880630c7816 */ /* 0x020fca00000000ff */
[----:B------:R-:W-:-:S07]  /*3ab0*/  IMAD R15, R12, R91, RZ ;  /* 0x0000005b0c0f7224 */ /* 0x000fce00078e02ff */
.L_x_115:
[----:B------:R-:W-:Y:S05]  /*3ac0*/  BSYNC B1 ;  /* 0x0000000000017941 */ /* 0x000fea0003800000 */
.L_x_114:
[----:B------:R-:W-:Y:S01]  /*3ad0*/  @!P3 IMAD R63, R63, R90, R15 ;  /* 0x0000005a3f3fb224 */ /* 0x000fe200078e020f */
[----:B------:R-:W-:Y:S04]  /*3ae0*/  BSSY B1, `(.L_x_116) ;  /* 0x0000006000017945 */ /* 0x000fe80003800000 */
[----:B------:R0:W-:Y:S01]  /*3af0*/  @!P3 STG.E.U8 desc[UR38][R6.64+0x49], R63 ;  /* 0x0000493f0600b986 */ /* 0x0001e2000c101126 */
[----:B------:R-:W-:Y:S05]  /*3b00*/  @P5 BRA `(.L_x_117) ;  /* 0x00000000000c5947 */ /* 0x000fea0003800000 */
[----:B------:R-:W5:Y:S02]  /*3b10*/  LDG.E.U8 R99, desc[UR38][R8.64+0x50] ;  /* 0x0000502608637981 */ /* 0x000f64000c1e1100 */
[----:B-----5:R-:W-:-:S05]  /*3b20*/  PRMT R12, R99, 0x8880, RZ ;  /* 0x00008880630c7816 */ /* 0x020fca00000000ff */
[----:B------:R-:W-:-:S07]  /*3b30*/  IMAD R15, R12, R91, RZ ;  /* 0x0000005b0c0f7224 */ /* 0x000fce00078e02ff */
.L_x_117:
[----:B------:R-:W-:Y:S05]  /*3b40*/  BSYNC B1 ;  /* 0x0000000000017941 */ /* 0x000fea0003800000 */
.L_x_116:
[----:B---3--:R-:W-:Y:S01]  /*3b50*/  @!P5 IMAD R13, R64, R90, R15 ;  /* 0x0000005a400dd224 */ /* 0x008fe200078e020f */
[----:B------:R-:W-:Y:S04]  /*3b60*/  BSSY B1, `(.L_x_118) ;  /* 0x0000006000017945 */ /* 0x000fe80003800000 */
[----:B------:R3:W-:Y:S01]  /*3b70*/  @!P5 STG.E.U8 desc[UR38][R4.64+0x50], R13 ;  /* 0x0000500d0400d986 */ /* 0x0007e2000c101126 */
[----:B------:R-:W-:Y:S05]  /*3b80*/  @P2 BRA `(.L_x_119) ;  /* 0x00000000000c2947 */ /* 0x000fea0003800000 */
[----:B------:R-:W5:Y:S02]  /*3b90*/  LDG.E.U8 R99, desc[UR38][R8.64+0x51] ;  /* 0x0000512608637981 */ /* 0x000f64000c1e1100 */
[----:B-----5:R-:W-:-:S05]  /*3ba0*/  PRMT R12, R99, 0x8880, RZ ;  /* 0x00008880630c7816 */ /* 0x020fca00000000ff */
[----:B------:R-:W-:-:S07]  /*3bb0*/  IMAD R15, R12, R91, RZ ;  /* 0x0000005b0c0f7224 */ /* 0x000fce00078e02ff */
.L_x_119:
[----:B------:R-:W-:Y:S05]  /*3bc0*/  BSYNC B1 ;  /* 0x0000000000017941 */ /* 0x000fea0003800000 */
.L_x_118:
        /* <DEDUP_REMOVED lines=11> */
.L_x_121:
[----:B------:R-:W-:Y:S05]  /*3c80*/  BSYNC B1 ;  /* 0x0000000000017941 */ /* 0x000fea0003800000 */
.L_x_120:
[----:B---3--:R-:W-:Y:S01]  /*3c90*/  @!P4 IMAD R13, R66, R90, R15 ;  /* 0x0000005a420dc224 */ /* 0x008fe200078e020f */
[----:B------:R-:W-:Y:S04]  /*3ca0*/  BSSY B1, `(.L_x_122) ;  /* 0x0000006000017945 */ /* 0x000fe80003800000 */
[----:B------:R3:W-:Y:S01]  /*3cb0*/  @!P4 STG.E.U8 desc[UR38][R6.64+0x50], R13 ;  /* 0x0000500d0600c986 */ /* 0x0007e2000c101126 */
[----:B------:R-:W-:Y:S05]  /*3cc0*/  @P3 BRA `(.L_x_123) ;  /* 0x00000000000c3947 */ /* 0x000fea0003800000 */
[----:B------:R-:W5:Y:S02]  /*3cd0*/  LDG.E.U8 R99, desc[UR38][R10.64+0x51] ;  /* 0x000051260a637981 */ /* 0x000f64000c1e1100 */
[----:B-----5:R-:W-:-:S05]  /*3ce0*/  PRMT R12, R99, 0x8880, RZ ;  /* 0x00008880630c7816 */ /* 0x020fca00000000ff */
[----:B------:R-:W-:-:S07]  /*3cf0*/  IMAD R15, R12, R91, RZ ;  /* 0x0000005b0c0f7224 */ /* 0x000fce00078e02ff */
.L_x_123:
[----:B------:R-:W-:Y:S05]  /*3d00*/  BSYNC B1 ;  /* 0x0000000000017941 */ /* 0x000fea0003800000 */
.L_x_122:
[----:B------:R-:W-:Y:S01]  /*3d10*/  @!P3 IMAD R67, R67, R90, R15 ;  /* 0x0000005a4343b224 */ /* 0x000fe200078e020f */
[----:B------:R-:W-:Y:S04]  /*3d20*/  BSSY B1, `(.L_x_124) ;  /* 0x0000006000017945 */ /* 0x000fe80003800000 */
[----:B------:R0:W-:Y:S01]  /*3d30*/  @!P3 STG.E.U8 desc[UR38][R6.64+0x51], R67 ;  /* 0x000051430600b986 */ /* 0x0001e2000c101126 */
[----:B------:R-:W-:Y:S05]  /*3d40*/  @P5 BRA `(.L_x_125) ;  /* 0x00000000000c5947 */ /* 0x000fea0003800000 */
[----:B------:R-:W5:Y:S02]  /*3d50*/  LDG.E.U8 R99, desc[UR38][R8.64+0x58] ;  /* 0x0000582608637981 */ /* 0x000f64000c1e1100 */
[----:B-----5:R-:W-:-:S05]  /*3d60*/  PRMT R12, R99, 0x8880, RZ ;  /* 0x00008880630c7816 */ /* 0x020fca00000000ff */
[----:B------:R-:W-:-:S07]  /*3d70*/  IMAD R15, R12, R91, RZ ;  /* 0x0000005b0c0f7224 */ /* 0x000fce00078e02ff */
.L_x_125:
[----:B------:R-:W-:Y:S05]  /*3d80*/  BSYNC B1 ;  /* 0x0000000000017941 */ /* 0x000fea0003800000 */
.L_x_124:
[----:B---3--:R-:W-:Y:S01]  /*3d90*/  @!P5 IMAD R13, R68, R90, R15 ;  /* 0x0000005a440dd224 */ /* 0x008fe200078e020f */
[----:B------:R-:W-:Y:S04]  /*3da0*/  BSSY B1, `(.L_x_126) ;  /* 0x0000006000017945 */ /* 0x000fe80003800000 */
[----:B------:R3:W-:Y:S01]  /*3db0*/  @!P5 STG.E.U8 desc[UR38][R4.64+0x58], R13 ;  /* 0x0000580d0400d986 */ /* 0x0007e2000c101126 */
[----:B------:R-:W-:Y:S05]  /*3dc0*/  @P2 BRA `(.L_x_127) ;  /* 0x00000000000c2947 */ /* 0x000fea0003800000 */
[----:B------:R-:W5:Y:S02]  /*3dd0*/  LDG.E.U8 R99, desc[UR38][R8.64+0x59] ;  /* 0x0000592608637981 */ /* 0x000f64000c1e1100 */
[----:B-----5:R-:W-:-:S05]  /*3de0*/  PRMT R12, R99, 0x8880, RZ ;  /* 0x00008880630c7816 */ /* 0x020fca00000000ff */
[----:B------:R-:W-:-:S07]  /*3df0*/  IMAD R15, R12, R91, RZ ;  /* 0x0000005b0c0f7224 */ /* 0x000fce00078e02ff */
.L_x_127:
[----:B------:R-:W-:Y:S05]  /*3e00*/  BSYNC B1 ;  /* 0x0000000000017941 */ /* 0x000fea0003800000 */
.L_x_126:
        /* <DEDUP_REMOVED lines=11> */
.L_x_129:
[----:B------:R-:W-:Y:S05]  /*3ec0*/  BSYNC B1 ;  /* 0x0000000000017941 */ /* 0x000fea0003800000 */
.L_x_128:
[----:B---3--:R-:W-:Y:S01]  /*3ed0*/  @!P4 IMAD R13, R70, R90, R15 ;  /* 0x0000005a460dc224 */ /* 0x008fe200078e020f */
[----:B------:R-:W-:Y:S04]  /*3ee0*/  BSSY B1, `(.L_x_130) ;  /* 0x0000006000017945 */ /* 0x000fe80003800000 */
[----:B------:R3:W-:Y:S01]  /*3ef0*/  @!P4 STG.E.U8 desc[UR38][R6.64+0x58], R13 ;  /* 0x0000580d0600c986 */ /* 0x0007e2000c101126 */
[----:B------:R-:W-:Y:S05]  /*3f00*/  @P3 BRA `(.L_x_131) ;  /* 0x00000000000c3947 */ /* 0x000fea0003800000 */
[----:B------:R-:W5:Y:S02]  /*3f10*/  LDG.E.U8 R99, desc[UR38][R10.64+0x59] ;  /* 0x000059260a637981 */ /* 0x000f64000c1e1100 */
[----:B-----5:R-:W-:-:S05]  /*3f20*/  PRMT R12, R99, 0x8880, RZ ;  /* 0x00008880630c7816 */ /* 0x020fca00000000ff */
[----:B------:R-:W-:-:S07]  /*3f30*/  IMAD R15, R12, R91, RZ ;  /* 0x0000005b0c0f7224 */ /* 0x000fce00078e02ff */
.L_x_131:
[----:B------:R-:W-:Y:S05]  /*3f40*/  BSYNC B1 ;  /* 0x0000000000017941 */ /* 0x000fea0003800000 */
.L_x_130:
[----:B------:R-:W-:Y:S01]  /*3f50*/  @!P3 IMAD R71, R71, R90, R15 ;  /* 0x0000005a4747b224 */ /* 0x000fe200078e020f */
[----:B------:R-:W-:Y:S04]  /*3f60*/  BSSY B1, `(.L_x_132) ;  /* 0x0000006000017945 */ /* 0x000fe80003800000 */
[----:B------:R0:W-:Y:S01]  /*3f70*/  @!P3 STG.E.U8 desc[UR38][R6.64+0x59], R71 ;  /* 0x000059470600b986 */ /* 0x0001e2000c101126 */
[----:B------:R-:W-:Y:S05]  /*3f80*/  @P5 BRA `(.L_x_133) ;  /* 0x00000000000c5947 */ /* 0x000fea0003800000 */
[----:B------:R-:W5:Y:S02]  /*3f90*/  LDG.E.U8 R99, desc[UR38][R8.64+0x60] ;  /* 0x0000602608637981 */ /* 0x000f64000c1e1100 */
[----:B-----5:R-:W-:-:S05]  /*3fa0*/  PRMT R12, R99, 0x8880, RZ ;  /* 0x00008880630c7816 */ /* 0x020fca00000000ff */
[----:B------:R-:W-:-:S07]  /*3fb0*/  IMAD R15, R12, R91, RZ ;  /* 0x0000005b0c0f7224 */ /* 0x000fce00078e02ff */
.L_x_133:
[----:B------:R-:W-:Y:S05]  /*3fc0*/  BSYNC B1 ;  /* 0x0000000000017941 */ /* 0x000fea0003800000 */
.L_x_132:
[----:B---3--:R-:W-:Y:S01]  /*3fd0*/  @!P5 IMAD R13, R72, R90, R15 ;  /* 0x0000005a480dd224 */ /* 0x008fe200078e020f */
[----:B------:R-:W-:Y:S04]  /*3fe0*/  BSSY B1, `(.L_x_134) ;  /* 0x0000006000017945 */ /* 0x000fe80003800000 */
[----:B------:R3:W-:Y:S01]  /*3ff0*/  @!P5 STG.E.U8 desc[UR38][R4.64+0x60], R13 ;  /* 0x0000600d0400d986 */ /* 0x0007e2000c101126 */
[----:B------:R-:W-:Y:S05]  /*4000*/  @P2 BRA `(.L_x_135) ;  /* 0x00000000000c2947 */ /* 0x000fea0003800000 */
[----:B------:R-:W5:Y:S02]  /*4010*/  LDG.E.U8 R99, desc[UR38][R8.64+0x61] ;  /* 0x0000612608637981 */ /* 0x000f64000c1e1100 */
[----:B-----5:R-:W-:-:S05]  /*4020*/  PRMT R12, R99, 0x8880, RZ ;  /* 0x00008880630c7816 */ /* 0x020fca00000000ff */
[----:B------:R-:W-:-:S07]  /*4030*/  IMAD R15, R12, R91, RZ ;  /* 0x0000005b0c0f7224 */ /* 0x000fce00078e02ff */
.L_x_135:
[----:B------:R-:W-:Y:S05]  /*4040*/  BSYNC B1 ;  /* 0x0000000000017941 */ /* 0x000fea0003800000 */
.L_x_134:
        /* <DEDUP_REMOVED lines=11> */
.L_x_137:
[----:B------:R-:W-:Y:S05]  /*4100*/  BSYNC B1 ;  /* 0x0000000000017941 */ /* 0x000fea0003800000 */
.L_x_136:
[----:B---3--:R-:W-:Y:S01]  /*4110*/  @!P4 IMAD R13, R74, R90, R15 ;  /* 0x0000005a4a0dc224 */ /* 0x008fe200078e020f */
[----:B------:R-:W-:Y:S04]  /*4120*/  BSSY B1, `(.L_x_138) ;  /* 0x0000006000017945 */ /* 0x000fe80003800000 */
[----:B------:R3:W-:Y:S01]  /*4130*/  @!P4 STG.E.U8 desc[UR38][R6.64+0x60], R13 ;  /* 0x0000600d0600c986 */ /* 0x0007e2000c101126 */
[----:B------:R-:W-:Y:S05]  /*4140*/  @P3 BRA `(.L_x_139) ;  /* 0x00000000000c3947 */ /* 0x000fea0003800000 */
[----:B------:R-:W5:Y:S02]  /*4150*/  LDG.E.U8 R99, desc[UR38][R10.64+0x61] ;  /* 0x000061260a637981 */ /* 0x000f64000c1e1100 */
[----:B-----5:R-:W-:-:S05]  /*4160*/  PRMT R12, R99, 0x8880, RZ ;  /* 0x00008880630c7816 */ /* 0x020fca00000000ff */
[----:B------:R-:W-:-:S07]  /*4170*/  IMAD R15, R12, R91, RZ ;  /* 0x0000005b0c0f7224 */ /* 0x000fce00078e02ff */
.L_x_139:
[----:B------:R-:W-:Y:S05]  /*4180*/  BSYNC B1 ;  /* 0x0000000000017941 */ /* 0x000fea0003800000 */
.L_x_138:
[----:B------:R-:W-:Y:S01]  /*4190*/  @!P3 IMAD R75, R75, R90, R15 ;  /* 0x0000005a4b4bb224 */ /* 0x000fe200078e020f */
[----:B------:R-:W-:Y:S04]  /*41a0*/  BSSY B1, `(.L_x_140) ;  /* 0x0000006000017945 */ /* 0x000fe80003800000 */
[----:B------:R0:W-:Y:S01]  /*41b0*/  @!P3 STG.E.U8 desc[UR38][R6.64+0x61], R75 ;  /* 0x0000614b0600b986 */ /* 0x0001e2000c101126 */
[----:B------:R-:W-:Y:S05]  /*41c0*/  @P5 BRA `(.L_x_141) ;  /* 0x00000000000c5947 */ /* 0x000fea0003800000 */
[----:B------:R-:W5:Y:S02]  /*41d0*/  LDG.E.U8 R99, desc[UR38][R8.64+0x68] ;  /* 0x0000682608637981 */ /* 0x000f64000c1e1100 */
[----:B-----5:R-:W-:-:S05]  /*41e0*/  PRMT R12, R99, 0x8880, RZ ;  /* 0x00008880630c7816 */ /* 0x020fca00000000ff */
[----:B------:R-:W-:-:S07]  /*41f0*/  IMAD R15, R12, R91, RZ ;  /* 0x0000005b0c0f7224 */ /* 0x000fce00078e02ff */
.L_x_141:
[----:B------:R-:W-:Y:S05]  /*4200*/  BSYNC B1 ;  /* 0x0000000000017941 */ /* 0x000fea0003800000 */
.L_x_140:
[----:B---3--:R-:W-:Y:S01]  /*4210*/  @!P5 IMAD R13, R76, R90, R15 ;  /* 0x0000005a4c0dd224 */ /* 0x008fe200078e020f */
[----:B------:R-:W-:Y:S04]  /*4220*/  BSSY B1, `(.L_x_142) ;  /* 0x0000006000017945 */ /* 0x000fe80003800000 */
[----:B------:R3:W-:Y:S01]  /*4230*/  @!P5 STG.E.U8 desc[UR38][R4.64+0x68], R13 ;  /* 0x0000680d0400d986 */ /* 0x0007e2000c101126 */
[----:B------:R-:W-:Y:S05]  /*4240*/  @P2 BRA `(.L_x_143) ;  /* 0x00000000000c2947 */ /* 0x000fea0003800000 */
[----:B------:R-:W5:Y:S02]  /*4250*/  LDG.E.U8 R99, desc[UR38][R8.64+0x69] ;  /* 0x0000692608637981 */ /* 0x000f64000c1e1100 */
[----:B-----5:R-:W-:-:S05]  /*4260*/  PRMT R12, R99, 0x8880, RZ ;  /* 0x00008880630c7816 */ /* 0x020fca00000000ff */
[----:B------:R-:W-:-:S07]  /*4270*/  IMAD R15, R12, R91, RZ ;  /* 0x0000005b0c0f7224 */ /* 0x000fce00078e02ff */
.L_x_143:
[----:B------:R-:W-:Y:S05]  /*4280*/  BSYNC B1 ;  /* 0x0000000000017941 */ /* 0x000fea0003800000 */
.L_x_142:
        /* <DEDUP_REMOVED lines=11> */
.L_x_145:
[----:B------:R-:W-:Y:S05]  /*4340*/  BSYNC B1 ;  /* 0x0000000000017941 */ /* 0x000fea0003800000 */
.L_x_144:
[----:B---3--:R-:W-:Y:S01]  /*4350*/  @!P4 IMAD R13, R78, R90, R15 ;  /* 0x0000005a4e0dc224 */ /* 0x008fe200078e020f */
[----:B------:R-:W-:Y:S04]  /*4360*/  BSSY B1, `(.L_x_146) ;  /* 0x0000006000017945 */ /* 0x000fe80003800000 */
[----:B------:R3:W-:Y:S01]  /*4370*/  @!P4 STG.E.U8 desc[UR38][R6.64+0x68], R13 ;  /* 0x0000680d0600c986 */ /* 0x0007e2000c101126 */
[----:B------:R-:W-:Y:S05]  /*4380*/  @P3 BRA `(.L_x_147) ;  /* 0x00000000000c3947 */ /* 0x000fea0003800000 */
[----:B------:R-:W5:Y:S02]  /*4390*/  LDG.E.U8 R99, desc[UR38][R10.64+0x69] ;  /* 0x000069260a637981 */ /* 0x000f64000c1e1100 */
[----:B-----5:R-:W-:-:S05]  /*43a0*/  PRMT R12, R99, 0x8880, RZ ;  /* 0x00008880630c7816 */ /* 0x020fca00000000ff */
[----:B------:R-:W-:-:S07]  /*43b0*/  IMAD R15, R12, R91, RZ ;  /* 0x0000005b0c0f7224 */ /* 0x000fce00078e02ff */
.L_x_147:
[----:B------:R-:W-:Y:S05]  /*43c0*/  BSYNC B1 ;  /* 0x0000000000017941 */ /* 0x000fea0003800000 */
.L_x_146:
[----:B------:R-:W-:Y:S01]  /*43d0*/  @!P3 IMAD R79, R79, R90, R15 ;  /* 0x0000005a4f4fb224 */ /* 0x000fe200078e020f */
[----:B------:R-:W-:Y:S04]  /*43e0*/  BSSY B1, `(.L_x_148) ;  /* 0x0000006000017945 */ /* 0x000fe80003800000 */
[----:B------:R0:W-:Y:S01]  /*43f0*/  @!P3 STG.E.U8 desc[UR38][R6.64+0x69], R79 ;  /* 0x0000694f0600b986 */ /* 0x0001e2000c101126 */
[----:B------:R-:W-:Y:S05]  /*4400*/  @P5 BRA `(.L_x_149) ;  /* 0x00000000000c5947 */ /* 0x000fea0003800000 */
[----:B------:R-:W5:Y:S02]  /*4410*/  LDG.E.U8 R99, desc[UR38][R8.64+0x70] ;  /* 0x0000702608637981 */ /* 0x000f64000c1e1100 */
[----:B-----5:R-:W-:-:S05]  /*4420*/  PRMT R12, R99, 0x8880, RZ ;  /* 0x00008880630c7816 */ /* 0x020fca00000000ff */
[----:B------:R-:W-:-:S07]  /*4430*/  IMAD R15, R12, R91, RZ ;  /* 0x0000005b0c0f7224 */ /* 0x000fce00078e02ff */
.L_x_149:
[----:B------:R-:W-:Y:S05]  /*4440*/  BSYNC B1 ;  /* 0x0000000000017941 */ /* 0x000fea0003800000 */
.L_x_148:
[----:B---3--:R-:W-:Y:S01]  /*4450*/  @!P5 IMAD R13, R80, R90, R15 ;  /* 0x0000005a500dd224 */ /* 0x008fe200078e020f */
[----:B------:R-:W-:Y:S04]  /*4460*/  BSSY B1, `(.L_x_150) ;  /* 0x0000006000017945 */ /* 0x000fe80003800000 */
[----:B------:R3:W-:Y:S01]  /*4470*/  @!P5 STG.E.U8 desc[UR38][R4.64+0x70], R13 ;  /* 0x0000700d0400d986 */ /* 0x0007e2000c101126 */
[----:B------:R-:W-:Y:S05]  /*4480*/  @P2 BRA `(.L_x_151) ;  /* 0x00000000000c2947 */ /* 0x000fea0003800000 */
[----:B------:R-:W5:Y:S02]  /*4490*/  LDG.E.U8 R99, desc[UR38][R8.64+0x71] ;  /* 0x0000712608637981 */ /* 0x000f64000c1e1100 */
[----:B-----5:R-:W-:-:S05]  /*44a0*/  PRMT R12, R99, 0x8880, RZ ;  /* 0x00008880630c7816 */ /* 0x020fca00000000ff */
[----:B------:R-:W-:-:S07]  /*44b0*/  IMAD R15, R12, R91, RZ ;  /* 0x0000005b0c0f7224 */ /* 0x000fce00078e02ff */
.L_x_151:
[----:B------:R-:W-:Y:S05]  /*44c0*/  BSYNC B1 ;  /* 0x0000000000017941 */ /* 0x000fea0003800000 */
.L_x_150:
[----:B------:R-:W-:Y:S01]  /*44d0*/  ISETP.LT.OR P4, PT, R3, 0x71, !P0 ;  /* 0x000000710300780c */ /* 0x000fe20004781670 */
[----:B------:R-:W-:Y:S01]  /*44e0*/  @!P2 IMAD R81, R81, R90, R15 ;  /* 0x0000005a5151a224 */ /* 0x000fe200078e020f */
[----:B------:R-:W-:Y:S01]  /*44f0*/  BSSY B1, `(.L_x_152) ;  /* 0x000000a000017945 */ /* 0x000fe20003800000 */
[C---:B------:R-:W-:Y:S02]  /*4500*/  ISETP.LT.OR P3, PT, R3.reuse, 0x72, !P0 ;  /* 0x000000720300780c */ /* 0x040fe40004761670 */
[C---:B------:R-:W-:Y:S01]  /*4510*/  ISETP.LT.OR P5, PT, R3.reuse, 0x79, !P0 ;  /* 0x000000790300780c */ /* 0x040fe200047a1670 */
[----:B------:R0:W-:Y:S01]  /*4520*/  @!P2 STG.E.U8 desc[UR38][R4.64+0x71], R81 ;  /* 0x000071510400a986 */ /* 0x0001e2000c101126 */
[C---:B------:R-:W-:Y:S02]  /*4530*/  ISETP.LT.OR P2, PT, R3.reuse, 0x79, !P1 ;  /* 0x000000790300780c */ /* 0x040fe40004f41670 */
[----:B------:R-:W-:-:S04]  /*4540*/  ISETP.LT.OR P1, PT, R3, 0x7a, !P1 ;  /* 0x0000007a0300780c */ /* 0x000fc80004f21670 */
[----:B------:R-:W-:Y:S09]  /*4550*/  @P4 BRA `(.L_x_153) ;  /* 0x00000000000c4947 */ /* 0x000ff20003800000 */
[----:B------:R-:W5:Y:S02]  /*4560*/  LDG.E.U8 R99, desc[UR38][R10.64+0x70] ;  /* 0x000070260a637981 */ /* 0x000f64000c1e1100 */
[----:B-----5:R-:W-:-:S05]  /*4570*/  PRMT R12, R99, 0x8880, RZ ;  /* 0x00008880630c7816 */ /* 0x020fca00000000ff */
[----:B------:R-:W-:-:S07]  /*4580*/  IMAD R15, R12, R91, RZ ;  /* 0x0000005b0c0f7224 */ /* 0x000fce00078e02ff */
.L_x_153:
[----:B------:R-:W-:Y:S05]  /*4590*/  BSYNC B1 ;  /* 0x0000000000017941 */ /* 0x000fea0003800000 */
.L_x_152:
[----:B---3--:R-:W-:Y:S01]  /*45a0*/  @!P4 IMAD R13, R82, R90, R15 ;  /* 0x0000005a520dc224 */ /* 0x008fe200078e020f */
[----:B------:R-:W-:Y:S04]  /*45b0*/  BSSY B1, `(.L_x_154) ;  /* 0x0000006000017945 */ /* 0x000fe80003800000 */
[----:B------:R3:W-:Y:S01]  /*45c0*/  @!P4 STG.E.U8 desc[UR38][R6.64+0x70], R13 ;  /* 0x0000700d0600c986 */ /* 0x0007e2000c101126 */
[----:B------:R-:W-:Y:S05]  /*45d0*/  @P3 BRA `(.L_x_155) ;  /* 0x00000000000c3947 */ /* 0x000fea0003800000 */
[----:B------:R-:W5:Y:S02]  /*45e0*/  LDG.E.U8 R99, desc[UR38][R10.64+0x71] ;  /* 0x000071260a637981 */ /* 0x000f64000c1e1100 */
[----:B-----5:R-:W-:-:S05]  /*45f0*/  PRMT R12, R99, 0x8880, RZ ;  /* 0x00008880630c7816 */ /* 0x020fca00000000ff */
[----:B------:R-:W-:-:S07]  /*4600*/  IMAD R15, R12, R91, RZ ;  /* 0x0000005b0c0f7224 */ /* 0x000fce00078e02ff */
.L_x_155:
[----:B------:R-:W-:Y:S05]  /*4610*/  BSYNC B1 ;  /* 0x0000000000017941 */ /* 0x000fea0003800000 */
.L_x_154:
[----:B------:R-:W-:Y:S01]  /*4620*/  @!P3 IMAD R83, R83, R90, R15 ;  /* 0x0000005a5353b224 */ /* 0x000fe200078e020f */
[----:B------:R-:W-:Y:S04]  /*4630*/  BSSY B1, `(.L_x_156) ;  /* 0x0000006000017945 */ /* 0x000fe80003800000 */
[----:B------:R0:W-:Y:S01]  /*4640*/  @!P3 STG.E.U8 desc[UR38][R6.64+0x71], R83 ;  /* 0x000071530600b986 */ /* 0x0001e2000c101126 */
[----:B------:R-:W-:Y:S05]  /*4650*/  @P2 BRA `(.L_x_157) ;  /* 0x00000000000c2947 */ /* 0x000fea0003800000 */
[----:B------:R-:W5:Y:S02]  /*4660*/  LDG.E.U8 R99, desc[UR38][R8.64+0x78] ;  /* 0x0000782608637981 */ /* 0x000f64000c1e1100 */
[----:B-----5:R-:W-:-:S05]  /*4670*/  PRMT R12, R99, 0x8880, RZ ;  /* 0x00008880630c7816 */ /* 0x020fca00000000ff */
[----:B------:R-:W-:-:S07]  /*4680*/  IMAD R15, R12, R91, RZ ;  /* 0x0000005b0c0f7224 */ /* 0x000fce00078e02ff */
.L_x_157:
[----:B------:R-:W-:Y:S05]  /*4690*/  BSYNC B1 ;  /* 0x0000000000017941 */ /* 0x000fea0003800000 */
.L_x_156:
[----:B---3--:R-:W-:Y:S01]  /*46a0*/  @!P2 IMAD R13, R84, R90, R15 ;  /* 0x0000005a540da224 */ /* 0x008fe200078e020f */
[----:B------:R-:W-:Y:S04]  /*46b0*/  BSSY B1, `(.L_x_158) ;  /* 0x0000006000017945 */ /* 0x000fe80003800000 */
[----:B------:R3:W-:Y:S01]  /*46c0*/  @!P2 STG.E.U8 desc[UR38][R4.64+0x78], R13 ;  /* 0x0000780d0400a986 */ /* 0x0007e2000c101126 */
[----:B------:R-:W-:Y:S05]  /*46d0*/  @P1 BRA `(.L_x_159) ;  /* 0x00000000000c1947 */ /* 0x000fea0003800000 */
[----:B------:R-:W5:Y:S02]  /*46e0*/  LDG.E.U8 R99, desc[UR38][R8.64+0x79] ;  /* 0x0000792608637981 */ /* 0x000f64000c1e1100 */
[----:B-----5:R-:W-:-:S05]  /*46f0*/  PRMT R12, R99, 0x8880, RZ ;  /* 0x00008880630c7816 */ /* 0x020fca00000000ff */
[----:B------:R-:W-:-:S07]  /*4700*/  IMAD R15, R12, R91, RZ ;  /* 0x0000005b0c0f7224 */ /* 0x000fce00078e02ff */
.L_x_159:
[----:B------:R-:W-:Y:S05]  /*4710*/  BSYNC B1 ;  /* 0x0000000000017941 */ /* 0x000fea0003800000 */
.L_x_158:
[----:B------:R-:W-:Y:S01]  /*4720*/  @!P1 IMAD R85, R85, R90, R15 ;  /* 0x0000005a55559224 */ /* 0x000fe200078e020f */
[----:B------:R-:W-:Y:S04]  /*4730*/  BSSY B1, `(.L_x_160) ;  /* 0x0000006000017945 */ /* 0x000fe80003800000 */
[----:B------:R0:W-:Y:S01]  /*4740*/  @!P1 STG.E.U8 desc[UR38][R4.64+0x79], R85 ;  /* 0x0000795504009986 */ /* 0x0001e2000c101126 */
[----:B------:R-:W-:Y:S05]  /*4750*/  @P5 BRA `(.L_x_161) ;  /* 0x00000000000c5947 */ /* 0x000fea0003800000 */
[----:B------:R-:W0:Y:S02]  /*4760*/  LDG.E.U8 R99, desc[UR38][R10.64+0x78] ;  /* 0x000078260a637981 */ /* 0x000e24000c1e1100 */
[----:B0123--:R-:W-:-:S05]  /*4770*/  PRMT R4, R99, 0x8880, RZ ;  /* 0x0000888063047816 */ /* 0x00ffca00000000ff */
[----:B------:R-:W-:-:S07]  /*4780*/  IMAD R15, R4, R91, RZ ;  /* 0x0000005b040f7224 */ /* 0x000fce00078e02ff */
.L_x_161:
[----:B------:R-:W-:Y:S05]  /*4790*/  BSYNC B1 ;  /* 0x0000000000017941 */ /* 0x000fea0003800000 */
.L_x_160:
[----:B0123--:R-:W-:Y:S01]  /*47a0*/  @!P5 IMAD R5, R86, R90, R15 ;  /* 0x0000005a5605d224 */ /* 0x00ffe200078e020f */
[----:B------:R-:W-:Y:S01]  /*47b0*/  ISETP.LT.OR P0, PT, R3, 0x7a, !P0 ;  /* 0x0000007a0300780c */ /* 0x000fe20004701670 */
[----:B------:R-:W-:Y:S03]  /*47c0*/  BSSY B1, `(.L_x_162) ;  /* 0x0000006000017945 */ /* 0x000fe60003800000 */
[----:B------:R0:W-:Y:S09]  /*47d0*/  @!P5 STG.E.U8 desc[UR38][R6.64+0x78], R5 ;  /* 0x000078050600d986 */ /* 0x0001f2000c101126 */
[----:B------:R-:W-:Y:S05]  /*47e0*/  @P0 BRA `(.L_x_163) ;  /* 0x00000000000c0947 */ /* 0x000fea0003800000 */
[----:B------:R-:W2:Y:S02]  /*47f0*/  LDG.E.U8 R99, desc[UR38][R10.64+0x79] ;  /* 0x000079260a637981 */ /* 0x000ea4000c1e1100 */
[----:B--2---:R-:W-:-:S05]  /*4800*/  PRMT R4, R99, 0x8880, RZ ;  /* 0x0000888063047816 */ /* 0x004fca00000000ff */
[----:B------:R-:W-:-:S07]  /*4810*/  IMAD R15, R4, R91, RZ ;  /* 0x0000005b040f7224 */ /* 0x000fce00078e02ff */
.L_x_163:
[----:B------:R-:W-:Y:S05]  /*4820*/  BSYNC B1 ;  /* 0x0000000000017941 */ /* 0x000fea0003800000 */
.L_x_162:
[----:B------:R-:W-:Y:S01]  /*4830*/  IMAD R15, R87, R90, R15 ;  /* 0x0000005a570f7224 */ /* 0x000fe200078e020f */
[----:B------:R-:W-:Y:S06]  /*4840*/  @P0 BRA `(.L_x_164) ;  /* 0x0000000c00100947 */ /* 0x000fec0003800000 */
[----:B------:R1:W-:Y:S01]  /*4850*/  STG.E.U8 desc[UR38][R6.64+0x79], R15 ;  /* 0x0000790f06007986 */ /* 0x0003e2000c101126 */
[----:B------:R-:W-:Y:S05]  /*4860*/  BRA `(.L_x_164) ;  /* 0x0000000c00087947 */ /* 0x000fea0003800000 */
.L_x_35:
[C---:B------:R-:W-:Y:S02]  /*4870*/  ISETP.GE.AND P1, PT, R101.reuse, 0x1, PT ;  /* 0x000000016500780c */ /* 0x040fe40003f26270 */
[----:B------:R-:W-:Y:S02]  /*4880*/  ISETP.GE.AND P0, PT, R101, 0x9, PT ;  /* 0x000000096500780c */ /* 0x000fe40003f06270 */
[C---:B------:R-:W-:Y:S02]  /*4890*/  ISETP.LT.OR P4, PT, R3.reuse, 0x1, !P1 ;  /* 0x000000010300780c */ /* 0x040fe40004f81670 */
[C---:B------:R-:W-:Y:S02]  /*48a0*/  ISETP.LT.OR P3, PT, R3.reuse, 0x2, !P1 ;  /* 0x000000020300780c */ /* 0x040fe40004f61670 */
[C---:B------:R-:W-:Y:S02]  /*48b0*/  ISETP.LT.OR P2, PT, R3.reuse, 0x1, !P0 ;  /* 0x000000010300780c */ /* 0x040fe40004741670 */
[----:B------:R-:W-:-:S07]  /*48c0*/  ISETP.LT.OR P5, PT, R3, 0x2, !P0 ;  /* 0x000000020300780c */ /* 0x000fce00047a1670 */
[-C--:B------:R-:W-:Y:S02]  /*48d0*/  @!P4 IMAD R9, R24, R90.reuse, RZ ;  /* 0x0000005a1809c224 */ /* 0x080fe400078e02ff */
[-C--:B------:R-:W-:Y:S02]  /*48e0*/  @!P3 IMAD R25, R25, R90.reuse, RZ ;  /* 0x0000005a1919b224 */ /* 0x080fe400078e02ff */
[-C--:B------:R-:W-:Y:S01]  /*48f0*/  @!P2 IMAD R11, R26, R90.reuse, RZ ;  /* 0x0000005a1a0ba224 */ /* 0x080fe200078e02ff */
[----:B------:R0:W-:Y:S01]  /*4900*/  @!P4 STG.E.U8 desc[UR38][R4.64], R9 ;  /* 0x000000090400c986 */ /* 0x0001e2000c101126 */
[----:B------:R-:W-:Y:S01]  /*4910*/  ISETP.LT.OR P4, PT, R3, 0x9, !P1 ;  /* 0x000000090300780c */ /* 0x000fe20004f81670 */
[----:B------:R-:W-:Y:S02]  /*4920*/  @!P5 IMAD R27, R27, R90, RZ ;  /* 0x0000005a1b1bd224 */ /* 0x000fe400078e02ff */
[----:B------:R-:W-:Y:S01]  /*4930*/  @!P3 STG.E.U8 desc[UR38][R4.64+0x1], R25 ;  /* 0x000001190400b986 */ /* 0x000fe2000c101126 */
[----:B------:R-:W-:-:S03]  /*4940*/  ISETP.LT.OR P3, PT, R3, 0xa, !P1 ;  /* 0x0000000a0300780c */ /* 0x000fc60004f61670 */
[----:B------:R1:W-:Y:S01]  /*4950*/  @!P2 STG.E.U8 desc[UR38][R6.64], R11 ;  /* 0x0000000b0600a986 */ /* 0x0003e2000c101126 */
[----:B------:R-:W-:-:S03]  /*4960*/  ISETP.LT.OR P2, PT, R3, 0x9, !P0 ;  /* 0x000000090300780c */ /* 0x000fc60004741670 */
[----:B------:R-:W-:Y:S01]  /*4970*/  @!P5 STG.E.U8 desc[UR38][R6.64+0x1], R27 ;  /* 0x0000011b0600d986 */ /* 0x000fe2000c101126 */
[----:B------:R-:W-:Y:S01]  /*4980*/  ISETP.LT.OR P5, PT, R3, 0xa, !P0 ;  /* 0x0000000a0300780c */ /* 0x000fe200047a1670 */
[----:B------:R-:W-:-:S04]  /*4990*/  @!P4 IMAD R13, R28, R90, RZ ;  /* 0x0000005a1c0dc224 */ /* 0x000fc800078e02ff */
[-C--:B------:R-:W-:Y:S01]  /*49a0*/  @!P3 IMAD R29, R29, R90.reuse, RZ ;  /* 0x0000005a1d1db224 */ /* 0x080fe200078e02ff */
[----:B------:R-:W-:Y:S01]  /*49b0*/  @!P4 STG.E.U8 desc[UR38][R4.64+0x8], R13 ;  /* 0x0000080d0400c986 */ /* 0x000fe2000c101126 */
[C---:B------:R-:W-:Y:S02]  /*49c0*/  ISETP.LT.OR P4, PT, R3.reuse, 0x11, !P1 ;  /* 0x000000110300780c */ /* 0x040fe40004f81670 */
[-C--:B0-----:R-:W-:Y:S01]  /*49d0*/  @!P2 IMAD R9, R30, R90.reuse, RZ ;  /* 0x0000005a1e09a224 */ /* 0x081fe200078e02ff */
[----:B------:R-:W-:Y:S01]  /*49e0*/  @!P3 STG.E.U8 desc[UR38][R4.64+0x9], R29 ;  /* 0x0000091d0400b986 */ /* 0x000fe2000c101126 */
[----:B------:R-:W-:Y:S02]  /*49f0*/  ISETP.LT.OR P3, PT, R3, 0x12, !P1 ;  /* 0x000000120300780c */ /* 0x000fe40004f61670 */
[----:B------:R-:W-:Y:S01]  /*4a00*/  @!P5 IMAD R31, R31, R90, RZ ;  /* 0x0000005a1f1fd224 */ /* 0x000fe200078e02ff */
[----:B------:R0:W-:Y:S01]  /*4a10*/  @!P2 STG.E.U8 desc[UR38][R6.64+0x8], R9 ;  /* 0x000008090600a986 */ /* 0x0001e2000c101126 */
[----:B------:R-:W-:-:S03]  /*4a20*/  ISETP.LT.OR P2, PT, R3, 0x11, !P0 ;  /* 0x000000110300780c */ /* 0x000fc60004741670 */
[----:B------:R-:W-:Y:S01]  /*4a30*/  @!P5 STG.E.U8 desc[UR38][R6.64+0x9], R31 ;  /* 0x0000091f0600d986 */ /* 0x000fe2000c101126 */
[----:B------:R-:W-:Y:S01]  /*4a40*/  ISETP.LT.OR P5, PT, R3, 0x12, !P0 ;  /* 0x000000120300780c */ /* 0x000fe200047a1670 */
[----:B-1----:R-:W-:-:S04]  /*4a50*/  @!P4 IMAD R11, R32, R90, RZ ;  /* 0x0000005a200bc224 */ /* 0x002fc800078e02ff */
        /* <DEDUP_REMOVED lines=109> */
[----:B------:R1:W-:Y:S01]  /*5130*/  @!P4 STG.E.U8 desc[UR38][R4.64+0x58], R13 ;  /* 0x0000580d0400c986 */ /* 0x0003e2000c101126 */
        /* <DEDUP_REMOVED lines=13> */
[-C--:B-1----:R-:W-:Y:S01]  /*5210*/  @!P2 IMAD R13, R74, R90.reuse, RZ ;  /* 0x0000005a4a0da224 */ /* 0x082fe200078e02ff */
[----:B------:R-:W-:Y:S01]  /*5220*/  @!P3 STG.E.U8 desc[UR38][R4.64+0x61], R73 ;  /* 0x000061490400b986 */ /* 0x000fe2000c101126 */
[----:B------:R-:W-:Y:S02]  /*5230*/  ISETP.LT.OR P3, PT, R3, 0x6a, !P1 ;  /* 0x0000006a0300780c */ /* 0x000fe40004f61670 */
[----:B------:R-:W-:Y:S01]  /*5240*/  @!P5 IMAD R75, R75, R90, RZ ;  /* 0x0000005a4b4bd224 */ /* 0x000fe200078e02ff */
[----:B------:R1:W-:Y:S01]  /*5250*/  @!P2 STG.E.U8 desc[UR38][R6.64+0x60], R13 ;  /* 0x0000600d0600a986 */ /* 0x0003e2000c101126 */
[----:B------:R-:W-:-:S03]  /*5260*/  ISETP.LT.OR P2, PT, R3, 0x69, !P0 ;  /* 0x000000690300780c */ /* 0x000fc60004741670 */
[----:B------:R-:W-:Y:S01]  /*5270*/  @!P5 STG.E.U8 desc[UR38][R6.64+0x61], R75 ;  /* 0x0000614b0600d986 */ /* 0x000fe2000c101126 */
[----:B------:R-:W-:Y:S01]  /*5280*/  ISETP.LT.OR P5, PT, R3, 0x6a, !P0 ;  /* 0x0000006a0300780c */ /* 0x000fe200047a1670 */
[----:B0-----:R-:W-:-:S04]  /*5290*/  @!P4 IMAD R9, R76, R90, RZ ;  /* 0x0000005a4c09c224 */ /* 0x001fc800078e02ff */
[-C--:B------:R-:W-:Y:S01]  /*52a0*/  @!P3 IMAD R77, R77, R90.reuse, RZ ;  /* 0x0000005a4d4db224 */ /* 0x080fe200078e02ff */
[----:B------:R-:W-:Y:S01]  /*52b0*/  @!P4 STG.E.U8 desc[UR38][R4.64+0x68], R9 ;  /* 0x000068090400c986 */ /* 0x000fe2000c101126 */
[C---:B------:R-:W-:Y:S02]  /*52c0*/  ISETP.LT.OR P4, PT, R3.reuse, 0x72, !P1 ;  /* 0x000000720300780c */ /* 0x040fe40004f81670 */
[-C--:B--2---:R-:W-:Y:S01]  /*52d0*/  @!P2 IMAD R11, R78, R90.reuse, RZ ;  /* 0x0000005a4e0ba224 */ /* 0x084fe200078e02ff */
[----:B------:R-:W-:Y:S01]  /*52e0*/  @!P3 STG.E.U8 desc[UR38][R4.64+0x69], R77 ;  /* 0x0000694d0400b986 */ /* 0x000fe2000c101126 */
[----:B------:R-:W-:Y:S02]  /*52f0*/  ISETP.LT.OR P3, PT, R3, 0x71, !P1 ;  /* 0x000000710300780c */ /* 0x000fe40004f61670 */
[----:B------:R-:W-:Y:S01]  /*5300*/  @!P5 IMAD R79, R79, R90, RZ ;  /* 0x0000005a4f4fd224 */ /* 0x000fe200078e02ff */
[----:B------:R0:W-:Y:S01]  /*5310*/  @!P2 STG.E.U8 desc[UR38][R6.64+0x68], R11 ;  /* 0x0000680b0600a986 */ /* 0x0001e2000c101126 */
[----:B------:R-:W-:-:S03]  /*5320*/  ISETP.LT.OR P2, PT, R3, 0x71, !P0 ;  /* 0x000000710300780c */ /* 0x000fc60004741670 */
[----:B------:R2:W-:Y:S01]  /*5330*/  @!P5 STG.E.U8 desc[UR38][R6.64+0x69], R79 ;  /* 0x0000694f0600d986 */ /* 0x0005e2000c101126 */
[----:B------:R-:W-:Y:S01]  /*5340*/  ISETP.LT.OR P5, PT, R3, 0x79, !P0 ;  /* 0x000000790300780c */ /* 0x000fe200047a1670 */
[----:B------:R-:W-:-:S04]  /*5350*/  @!P4 IMAD R81, R81, R90, RZ ;  /* 0x0000005a5151c224 */ /* 0x000fc800078e02ff */
[-C--:B-1----:R-:W-:Y:S01]  /*5360*/  @!P3 IMAD R13, R80, R90.reuse, RZ ;  /* 0x0000005a500db224 */ /* 0x082fe200078e02ff */
[----:B------:R2:W-:Y:S01]  /*5370*/  @!P4 STG.E.U8 desc[UR38][R4.64+0x71], R81 ;  /* 0x000071510400c986 */ /* 0x0005e2000c101126 */
[C---:B------:R-:W-:Y:S02]  /*5380*/  ISETP.LT.OR P4, PT, R3.reuse, 0x72, !P0 ;  /* 0x000000720300780c */ /* 0x040fe40004781670 */
[C---:B------:R-:W-:Y:S01]  /*5390*/  ISETP.LT.OR P0, PT, R3.reuse, 0x7a, !P0 ;  /* 0x0000007a0300780c */ /* 0x040fe20004701670 */
[----:B------:R2:W-:Y:S01]  /*53a0*/  @!P3 STG.E.U8 desc[UR38][R4.64+0x70], R13 ;  /* 0x0000700d0400b986 */ /* 0x0005e2000c101126 */
[C---:B------:R-:W-:Y:S02]  /*53b0*/  ISETP.LT.OR P3, PT, R3.reuse, 0x79, !P1 ;  /* 0x000000790300780c */ /* 0x040fe40004f61670 */
[----:B------:R-:W-:Y:S01]  /*53c0*/  ISETP.LT.OR P1, PT, R3, 0x7a, !P1 ;  /* 0x0000007a0300780c */ /* 0x000fe20004f21670 */
[-C--:B------:R-:W-:Y:S02]  /*53d0*/  @!P2 IMAD R3, R82, R90.reuse, RZ ;  /* 0x0000005a5203a224 */ /* 0x080fe400078e02ff */
[----:B0-----:R-:W-:-:S03]  /*53e0*/  @!P5 IMAD R11, R86, R90, RZ ;  /* 0x0000005a560bd224 */ /* 0x001fc600078e02ff */
[----:B------:R2:W-:Y:S01]  /*53f0*/  @!P2 STG.E.U8 desc[UR38][R6.64+0x70], R3 ;  /* 0x000070030600a986 */ /* 0x0005e2000c101126 */
[-C--:B------:R-:W-:Y:S02]  /*5400*/  @!P4 IMAD R83, R83, R90.reuse, RZ ;  /* 0x0000005a5353c224 */ /* 0x080fe400078e02ff */
[-C--:B------:R-:W-:Y:S02]  /*5410*/  @!P0 IMAD R87, R87, R90.reuse, RZ ;  /* 0x0000005a57578224 */ /* 0x080fe400078e02ff */
[-C--:B------:R-:W-:Y:S01]  /*5420*/  @!P3 IMAD R9, R84, R90.reuse, RZ ;  /* 0x0000005a5409b224 */ /* 0x080fe200078e02ff */
[----:B------:R2:W-:Y:S01]  /*5430*/  @!P4 STG.E.U8 desc[UR38][R6.64+0x71], R83 ;  /* 0x000071530600c986 */ /* 0x0005e2000c101126 */
[----:B------:R-:W-:-:S03]  /*5440*/  @!P1 IMAD R85, R85, R90, RZ ;  /* 0x0000005a55559224 */ /* 0x000fc600078e02ff */
[----:B------:R2:W-:Y:S04]  /*5450*/  @!P3 STG.E.U8 desc[UR38][R4.64+0x78], R9 ;  /* 0x000078090400b986 */ /* 0x0005e8000c101126 */
[----:B------:R2:W-:Y:S04]  /*5460*/  @!P1 STG.E.U8 desc[UR38][R4.64+0x79], R85 ;  /* 0x0000795504009986 */ /* 0x0005e8000c101126 */
[----:B------:R2:W-:Y:S04]  /*5470*/  @!P5 STG.E.U8 desc[UR38][R6.64+0x78], R11 ;  /* 0x0000780b0600d986 */ /* 0x0005e8000c101126 */
[----:B------:R2:W-:Y:S02]  /*5480*/  @!P0 STG.E.U8 desc[UR38][R6.64+0x79], R87 ;  /* 0x0000795706008986 */ /* 0x0005e4000c101126 */
.L_x_164:
[----:B------:R-:W-:Y:S05]  /*5490*/  BSYNC B0 ;  /* 0x0000000000007941 */ /* 0x000fea0003800000 */
.L_x_34:
[----:B------:R-:W-:Y:S01]  /*54a0*/  IADD3 R16, P0, R16, UR36, RZ ;  /* 0x0000002410107c10 */ /* 0x000fe2000ff1e0ff */
[----:B------:R-:W-:Y:S01]  /*54b0*/  ULDC.64 UR4, c[0x0][0x650] ;  /* 0x0001940000047ab9 */ /* 0x000fe20000000a00 */
[----:B--2---:R-:W-:Y:S01]  /*54c0*/  PRMT R3, RZ, 0x7610, R3 ;  /* 0x00007610ff037816 */ /* 0x004fe20000000003 */
[----:B------:R-:W-:Y:S01]  /*54d0*/  IMAD.MOV.U32 R100, RZ, RZ, -0x1 ;  /* 0xffffffffff647424 */ /* 0x000fe200078e00ff */
[----:B------:R-:W-:Y:S01]  /*54e0*/  IADD3.X R17, R17, UR42, RZ, P0, !PT ;  /* 0x0000002a11117c10 */ /* 0x000fe200087fe4ff */
[----:B------:R-:W-:Y:S01]  /*54f0*/  IMAD.MOV.U32 R23, RZ, RZ, -0x1 ;  /* 0xffffffffff177424 */ /* 0x000fe200078e00ff */
[----:B------:R-:W-:-:S04]  /*5500*/  ISETP.GE.U32.AND P0, PT, R16, UR4, PT ;  /* 0x0000000410007c0c */ /* 0x000fc8000bf06070 */
[----:B------:R-:W-:-:S13]  /*5510*/  ISETP.GE.U32.AND.EX P0, PT, R17, UR5, PT, P0 ;  /* 0x0000000511007c0c */ /* 0x000fda000bf06100 */
[----:B------:R-:W-:Y:S05]  /*5520*/  @P0 BRA `(.L_x_165) ;  /* 0x00000004004c0947 */ /* 0x000fea0003800000 */
[----:B------:R-:W2:Y:S01]  /*5530*/  LDC.64 R10, c[0x0][0x628] ;  /* 0x00018a00ff0a7b82 */ /* 0x000ea20000000a00 */
[----:B------:R-:W3:Y:S01]  /*5540*/  S2R R12, SR_CTAID.X ;  /* 0x00000000000c7919 */ /* 0x000ee20000002500 */
[----:B------:R-:W-:Y:S02]  /*5550*/  IMAD.MOV.U32 R8, RZ, RZ, R16 ;  /* 0x000000ffff087224 */ /* 0x000fe400078e0010 */
[----:B------:R-:W-:Y:S01]  /*5560*/  IMAD.MOV.U32 R9, RZ, RZ, R17 ;  /* 0x000000ffff097224 */ /* 0x000fe200078e0011 */
[----:B------:R-:W0:Y:S03]  /*5570*/  S2R R20, SR_CTAID.Y ;  /* 0x0000000000147919 */ /* 0x000e260000002600 */
[----:B------:R-:W0:Y:S08]  /*5580*/  LDC R0, c[0x0][0x630] ;  /* 0x00018c00ff007b82 */ /* 0x000e300000000800 */
[----:B-1----:R-:W1:Y:S01]  /*5590*/  LDC.64 R14, c[0x0][0x620] ;  /* 0x00018800ff0e7b82 */ /* 0x002e620000000a00 */
[----:B--2---:R-:W-:-:S04]  /*55a0*/  ISETP.NE.U32.AND P0, PT, R10, RZ, PT ;  /* 0x000000ff0a00720c */ /* 0x004fc80003f05070 */
[----:B------:R-:W-:-:S13]  /*55b0*/  ISETP.NE.AND.EX P0, PT, R11, RZ, PT, P0 ;  /* 0x000000ff0b00720c */ /* 0x000fda0003f05300 */
[----:B01-3--:R-:W-:Y:S05]  /*55c0*/  @!P0 BRA `(.L_x_166) ;  /* 0x0000000000288947 */ /* 0x00bfea0003800000 */
[----:B------:R-:W0:Y:S02]  /*55d0*/  LDC R3, c[0x0][0x634] ;  /* 0x00018d00ff037b82 */ /* 0x000e240000000800 */
[----:B0-----:R-:W-:-:S05]  /*55e0*/  IADD3 R3, P0, R16, R3, RZ ;  /* 0x0000000310037210 */ /* 0x001fca0007f1e0ff */
[----:B------:R-:W-:-:S04]  /*55f0*/  IMAD.X R13, RZ, RZ, R17, P0 ;  /* 0x000000ffff0d7224 */ /* 0x000fc800000e0611 */
[----:B------:R-:W-:-:S04]  /*5600*/  IMAD.WIDE.U32 R4, R13, R10, RZ ;  /* 0x0000000a0d047225 */ /* 0x000fc800078e00ff */
[----:B----4-:R-:W-:-:S04]  /*5610*/  IMAD.WIDE.U32 R6, P0, R3, R11, R4 ;  /* 0x0000000b03067225 */ /* 0x010fc80007800004 */
[----:B------:R-:W-:-:S04]  /*5620*/  IMAD.WIDE.U32 R4, R3, R10, RZ ;  /* 0x0000000a03047225 */ /* 0x000fc800078e00ff */
[----:B------:R-:W-:Y:S01]  /*5630*/  IMAD.X R9, RZ, RZ, RZ, P0 ;  /* 0x000000ffff097224 */ /* 0x000fe200000e06ff */
[----:B------:R-:W-:Y:S01]  /*5640*/  IADD3 RZ, P0, R5, R6, RZ ;  /* 0x0000000605ff7210 */ /* 0x000fe20007f1e0ff */
[----:B------:R-:W-:-:S04]  /*5650*/  IMAD.MOV.U32 R8, RZ, RZ, R7 ;  /* 0x000000ffff087224 */ /* 0x000fc800078e0007 */
[----:B------:R-:W-:-:S08]  /*5660*/  IMAD.WIDE.U32.X R8, R13, R11, R8, P0 ;  /* 0x0000000b0d087225 */ /* 0x000fd000000e0408 */
.L_x_166:
[-CC-:B------:R-:W-:Y:S01]  /*5670*/  SHF.R.U64 R23, R8, R0.reuse, R9.reuse ;  /* 0x0000000008177219 */ /* 0x180fe20000001209 */
[----:B----4-:R-:W0:Y:S01]  /*5680*/  LDC.64 R26, c[0x0][0x640] ;  /* 0x00019000ff1a7b82 */ /* 0x010e220000000a00 */
[----:B------:R-:W-:Y:S01]  /*5690*/  SHF.R.U32.HI R0, RZ, R0, R9 ;  /* 0x00000000ff007219 */ /* 0x000fe20000011609 */
[----:B------:R-:W-:Y:S01]  /*56a0*/  ULDC UR4, c[0x0][0x150] ;  /* 0x0000540000047ab9 */ /* 0x000fe20000000800 */
[----:B------:R-:W-:Y:S02]  /*56b0*/  IADD3 R3, P0, RZ, -R23, RZ ;  /* 0x80000017ff037210 */ /* 0x000fe40007f1e0ff */
[----:B------:R-:W-:-:S03]  /*56c0*/  I2FP.F32.U32 R7, R12 ;  /* 0x0000000c00077245 */ /* 0x000fc60000201000 */
[----:B------:R-:W1:Y:S01]  /*56d0*/  LDC R6, c[0x0][0x618] ;  /* 0x00018600ff067b82 */ /* 0x000e620000000800 */
[----:B------:R-:W-:Y:S02]  /*56e0*/  IMAD.X R5, RZ, RZ, ~R0, P0 ;  /* 0x000000ffff057224 */ /* 0x000fe400000e0e00 */
[----:B------:R-:W-:Y:S01]  /*56f0*/  FMUL R7, R7, UR4 ;  /* 0x0000000407077c20 */ /* 0x000fe20008400000 */
[----:B------:R-:W-:Y:S01]  /*5700*/  ULDC UR4, c[0x0][0x154] ;  /* 0x0000550000047ab9 */ /* 0x000fe20000000800 */
[-C--:B------:R-:W-:Y:S02]  /*5710*/  IMAD R0, R5, R14.reuse, RZ ;  /* 0x0000000e05007224 */ /* 0x080fe400078e02ff */
[C---:B------:R-:W-:Y:S01]  /*5720*/  IMAD.WIDE.U32 R4, R3.reuse, R14, R16 ;  /* 0x0000000e03047225 */ /* 0x040fe200078e0010 */
[----:B------:R-:W2:Y:S01]  /*5730*/  LDC R11, c[0x0][0x608] ;  /* 0x00018200ff0b7b82 */ /* 0x000ea20000000800 */
[----:B------:R-:W3:Y:S02]  /*5740*/  F2I.U32.TRUNC.NTZ R7, R7 ;  /* 0x0000000700077305 */ /* 0x000ee4000020f000 */
[----:B------:R-:W-:-:S04]  /*5750*/  IMAD R3, R3, R15, R0 ;  /* 0x0000000f03037224 */ /* 0x000fc800078e0200 */
[----:B------:R-:W-:Y:S01]  /*5760*/  IMAD.IADD R3, R5, 0x1, R3 ;  /* 0x0000000105037824 */ /* 0x000fe200078e0203 */
[----:B------:R-:W4:Y:S01]  /*5770*/  LDC R8, c[0x0][0x658] ;  /* 0x00019600ff087b82 */ /* 0x000f220000000800 */
[----:B------:R-:W-:Y:S02]  /*5780*/  I2FP.F32.U32 R5, R20 ;  /* 0x0000001400057245 */ /* 0x000fe40000201000 */
[----:B0-----:R-:W-:-:S04]  /*5790*/  ISETP.NE.U32.AND P0, PT, R26, RZ, PT ;  /* 0x000000ff1a00720c */ /* 0x001fc80003f05070 */
[----:B------:R-:W-:Y:S01]  /*57a0*/  ISETP.NE.AND.EX P0, PT, R27, RZ, PT, P0 ;  /* 0x000000ff1b00720c */ /* 0x000fe20003f05300 */
[----:B------:R-:W0:Y:S01]  /*57b0*/  LDC R9, c[0x0][0x144] ;  /* 0x00005100ff097b82 */ /* 0x000e220000000800 */
[-C--:B-1----:R-:W-:Y:S01]  /*57c0*/  SHF.R.U32.HI R0, RZ, R6.reuse, R3 ;  /* 0x00000006ff007219 */ /* 0x082fe20000011603 */
[----:B---3--:R-:W-:Y:S01]  /*57d0*/  IMAD.MOV R7, RZ, RZ, -R7 ;  /* 0x000000ffff077224 */ /* 0x008fe200078e0a07 */
[----:B------:R-:W-:Y:S01]  /*57e0*/  SHF.R.U64 R13, R4, R6, R3 ;  /* 0x00000006040d7219 */ /* 0x000fe20000001203 */
[----:B------:R-:W-:-:S04]  /*57f0*/  FMUL R6, R5, UR4 ;  /* 0x0000000405067c20 */ /* 0x000fc80008400000 */
[----:B------:R-:W1:Y:S01]  /*5800*/  LDC R21, c[0x0][0x148] ;  /* 0x00005200ff157b82 */ /* 0x000e620000000800 */
[-CC-:B--2---:R-:W-:Y:S02]  /*5810*/  SHF.R.U64 R10, R13, R11.reuse, R0.reuse ;  /* 0x0000000b0d0a7219 */ /* 0x184fe40000001200 */
[----:B------:R-:W-:Y:S02]  /*5820*/  SHF.R.U32.HI R3, RZ, R11, R0 ;  /* 0x0000000bff037219 */ /* 0x000fe40000011600 */
[----:B------:R2:W3:Y:S03]  /*5830*/  F2I.U32.TRUNC.NTZ R0, R6 ;  /* 0x0000000600007305 */ /* 0x0004e6000020f000 */
[----:B------:R-:W1:Y:S01]  /*5840*/  LDC R14, c[0x0][0x648] ;  /* 0x00019200ff0e7b82 */ /* 0x000e620000000800 */
[-CC-:B----4-:R-:W-:Y:S02]  /*5850*/  SHF.R.U64 R15, R10, R8.reuse, R3.reuse ;  /* 0x000000080a0f7219 */ /* 0x190fe40000001203 */
[----:B------:R-:W-:-:S03]  /*5860*/  SHF.R.U32.HI R5, RZ, R8, R3 ;  /* 0x00000008ff057219 */ /* 0x000fc60000011603 */
[----:B------:R-:W-:Y:S02]  /*5870*/  IMAD.MOV.U32 R4, RZ, RZ, R15 ;  /* 0x000000ffff047224 */ /* 0x000fe400078e000f */
[----:B------:R-:W4:Y:S01]  /*5880*/  LDC R24, c[0x0][0x638] ;  /* 0x00018e00ff187b82 */ /* 0x000f220000000800 */
[----:B0-----:R-:W-:-:S07]  /*5890*/  IMAD R25, R9, R7, R12 ;  /* 0x0000000709197224 */ /* 0x001fce00078e020c */
[----:B------:R-:W0:Y:S08]  /*58a0*/  LDC R28, c[0x0][0x610] ;  /* 0x00018400ff1c7b82 */ /* 0x000e300000000800 */
[----:B------:R-:W0:Y:S01]  /*58b0*/  LDC R29, c[0x0][0x600] ;  /* 0x00018000ff1d7b82 */ /* 0x000e220000000800 */
[----:B--23--:R-:W-:Y:S05]  /*58c0*/  @!P0 BRA `(.L_x_167) ;  /* 0x0000000000288947 */ /* 0x00cfea0003800000 */
[----:B------:R-:W2:Y:S02]  /*58d0*/  LDC R4, c[0x0][0x64c] ;  /* 0x00019300ff047b82 */ /* 0x000ea40000000800 */
[----:B--2---:R-:W-:-:S05]  /*58e0*/  IADD3 R3, P0, R15, R4, RZ ;  /* 0x000000040f037210 */ /* 0x004fca0007f1e0ff */
        /* <DEDUP_REMOVED lines=8> */
.L_x_167:
[----:B------:R-:W-:Y:S02]  /*5970*/  ISETP.NE.AND P0, PT, R2, 0x1, PT ;  /* 0x000000010200780c */ /* 0x000fe40003f05270 */
[----:B-1----:R-:W-:Y:S01]  /*5980*/  SHF.R.U64 R3, R4, R14, R5 ;  /* 0x0000000e04037219 */ /* 0x002fe20000001205 */
[----:B------:R-:W-:Y:S01]  /*5990*/  IMAD.MOV R5, RZ, RZ, -R0 ;  /* 0x000000ffff057224 */ /* 0x000fe200078e0a00 */
[----:B------:R-:W-:Y:S02]  /*59a0*/  LOP3.LUT R0, R10, R97, RZ, 0xc0, !PT ;  /* 0x000000610a007212 */ /* 0x000fe400078ec0ff */
[----:B------:R-:W-:Y:S01]  /*59b0*/  LOP3.LUT R6, R13, R96, RZ, 0xc0, !PT ;  /* 0x000000600d067212 */ /* 0x000fe200078ec0ff */
[----:B------:R-:W-:Y:S02]  /*59c0*/  IMAD.MOV R4, RZ, RZ, -R3 ;  /* 0x000000ffff047224 */ /* 0x000fe400078e0a03 */
[----:B------:R-:W-:Y:S02]  /*59d0*/  IMAD R0, R93, R3, R0 ;  /* 0x000000035d007224 */ /* 0x000fe400078e0200 */
[----:B----4-:R-:W-:-:S02]  /*59e0*/  IMAD R3, R4, R24, R15 ;  /* 0x0000001804037224 */ /* 0x010fc400078e020f */
[----:B------:R-:W-:Y:S02]  /*59f0*/  @P0 IMAD R25, R21, R5, R20 ;  /* 0x0000000515190224 */ /* 0x000fe400078e0214 */
[----:B0-----:R-:W-:Y:S02]  /*5a00*/  IMAD R5, R3, R29, R6 ;  /* 0x0000001d03057224 */ /* 0x001fe400078e0206 */
[----:B------:R-:W-:Y:S02]  /*5a10*/  IMAD R0, R0, R28, R25 ;  /* 0x0000001c00007224 */ /* 0x000fe400078e0219 */
[----:B------:R-:W-:-:S03]  /*5a20*/  IMAD.MOV.U32 R4, RZ, RZ, 0x1 ;  /* 0x00000001ff047424 */ /* 0x000fc600078e00ff */
[----:B------:R-:W-:Y:S02]  /*5a30*/  SEL R100, R5, R0, !P0 ;  /* 0x0000000005647207 */ /* 0x000fe40004000000 */
[----:B------:R-:W-:Y:S02]  /*5a40*/  PRMT R3, R4, 0x7610, R3 ;  /* 0x0000761004037816 */ /* 0x000fe40000000003 */
[----:B------:R-:W-:-:S07]  /*5a50*/  SEL R0, R0, R5, !P0 ;  /* 0x0000000500007207 */ /* 0x000fce0004000000 */
.L_x_165:
[----:B------:R-:W-:Y:S01]  /*5a60*/  UIMAD.WIDE.U32 UR4, UR41, 0x24924925, URZ ;  /* 0x24924925290478a5 */ /* 0x000fe2000f8e003f */
[----:B------:R-:W-:Y:S01]  /*5a70*/  LOP3.LUT P0, RZ, R3, 0xff, RZ, 0xc0, !PT ;  /* 0x000000ff03ff7812 */ /* 0x000fe2000780c0ff */
[----:B------:R-:W-:Y:S02]  /*5a80*/  IMAD.MOV.U32 R101, RZ, RZ, R0 ;  /* 0x000000ffff657224 */ /* 0x000fe400078e0000 */
[----:B------:R-:W-:-:S04]  /*5a90*/  UIADD3 UR4, UR41, -UR5, URZ ;  /* 0x8000000529047290 */ /* 0x000fc8000fffe03f */
[----:B------:R-:W-:-:S04]  /*5aa0*/  ULEA.HI UR4, UR4, UR5, URZ, 0x1f ;  /* 0x0000000504047291 */ /* 0x000fc8000f8ff83f */
[----:B------:R-:W-:-:S04]  /*5ab0*/  USHF.R.U32.HI UR4, URZ, 0x2, UR4 ;  /* 0x000000023f047899 */ /* 0x000fc80008011604 */
[----:B------:R-:W-:Y:S01]  /*5ac0*/  UIMAD UR41, UR4, -0x7, UR41 ;  /* 0xfffffff9042978a4 */ /* 0x000fe2000f8e0229 */
[----:B------:R-:W-:Y:S11]  /*5ad0*/  @P0 BRA `(.L_x_168) ;  /* 0xffffffb800740947 */ /* 0x000ff6000383ffff */
[----:B------:R-:W-:Y:S05]  /*5ae0*/  EXIT ;  /* 0x000000000000794d */ /* 0x000fea0003800000 */
.L_x_7:
        /* <DEDUP_REMOVED lines=26> */
.L_x_170:
[----:B------:R-:W0:Y:S01]  /*5c90*/  LDC.64 R32, c[0x0][0x640] ;  /* 0x00019000ff207b82 */ /* 0x000e220000000a00 */
[-CC-:B------:R-:W-:Y:S01]  /*5ca0*/  SHF.R.U64 R22, R14, R8.reuse, R15.reuse ;  /* 0x000000080e167219 */ /* 0x180fe2000000120f */
[----:B------:R-:W-:Y:S01]  /*5cb0*/  IMAD.MOV.U32 R25, RZ, RZ, 0x1 ;  /* 0x00000001ff197424 */ /* 0x000fe200078e00ff */
[----:B------:R-:W-:Y:S02]  /*5cc0*/  SHF.R.U32.HI R7, RZ, R8, R15 ;  /* 0x00000008ff077219 */ /* 0x000fe4000001160f */
[----:B------:R-:W-:-:S03]  /*5cd0*/  IADD3 R13, P0, RZ, -R22, RZ ;  /* 0x80000016ff0d7210 */ /* 0x000fc60007f1e0ff */
[----:B------:R-:W1:Y:S02]  /*5ce0*/  LDC R12, c[0x0][0x618] ;  /* 0x00018600ff0c7b82 */ /* 0x000e640000000800 */
[----:B------:R-:W-:Y:S02]  /*5cf0*/  IMAD.X R7, RZ, RZ, ~R7, P0 ;  /* 0x000000ffff077224 */ /* 0x000fe400000e0e07 */
[----:B------:R-:W-:-:S04]  /*5d00*/  IMAD.WIDE.U32 R10, R13, R26, R16 ;  /* 0x0000001a0d0a7225 */ /* 0x000fc800078e0010 */
[----:B------:R-:W2:Y:S01]  /*5d10*/  LDC R14, c[0x0][0x608] ;  /* 0x00018200ff0e7b82 */ /* 0x000ea20000000800 */
[----:B------:R-:W-:-:S04]  /*5d20*/  IMAD R8, R7, R26, RZ ;  /* 0x0000001a07087224 */ /* 0x000fc800078e02ff */
[----:B------:R-:W-:-:S03]  /*5d30*/  IMAD R7, R13, R27, R8 ;  /* 0x0000001b0d077224 */ /* 0x000fc600078e0208 */
[----:B------:R-:W3:Y:S01]  /*5d40*/  LDC R30, c[0x0][0x658] ;  /* 0x00019600ff1e7b82 */ /* 0x000ee20000000800 */
[----:B------:R-:W-:Y:S01]  /*5d50*/  IMAD.IADD R7, R11, 0x1, R7 ;  /* 0x000000010b077824 */ /* 0x000fe200078e0207 */
[----:B0-----:R-:W-:Y:S01]  /*5d60*/  ISETP.NE.U32.AND P0, PT, R32, RZ, PT ;  /* 0x000000ff2000720c */ /* 0x001fe20003f05070 */
[----:B------:R-:W-:-:S03]  /*5d70*/  IMAD.MOV.U32 R11, RZ, RZ, -0x1 ;  /* 0xffffffffff0b7424 */ /* 0x000fc600078e00ff */
        /* <DEDUP_REMOVED lines=8> */
[-C--:B---3--:R-:W-:Y:S02]  /*5e00*/  SHF.L.U32 R10, R11, R30.reuse, RZ ;  /* 0x0000001e0b0a7219 */ /* 0x088fe400000006ff */
[--C-:B------:R-:W-:Y:S02]  /*5e10*/  SHF.R.U64 R28, R26, R30, R7.reuse ;  /* 0x0000001e1a1c7219 */ /* 0x100fe40000001207 */
[----:B------:R-:W-:Y:S02]  /*5e20*/  LOP3.LUT R27, RZ, R10, RZ, 0x33, !PT ;  /* 0x0000000aff1b7212 */ /* 0x000fe400078e33ff */
[----:B------:R-:W-:Y:S01]  /*5e30*/  SHF.R.U32.HI R11, RZ, R30, R7 ;  /* 0x0000001eff0b7219 */ /* 0x000fe20000011607 */
[----:B------:R-:W3:Y:S01]  /*5e40*/  LDC R29, c[0x0][0x610] ;  /* 0x00018400ff1d7b82 */ /* 0x000ee20000000800 */
[----:B------:R-:W-:Y:S01]  /*5e50*/  IMAD.MOV.U32 R10, RZ, RZ, R28 ;  /* 0x000000ffff0a7224 */ /* 0x000fe200078e001c */
[----:B------:R-:W-:Y:S06]  /*5e60*/  @!P0 BRA `(.L_x_171) ;  /* 0x0000000000288947 */ /* 0x000fec0003800000 */
        /* <DEDUP_REMOVED lines=10> */
.L_x_171:
[----:B------:R-:W-:Y:S02]  /*5f10*/  ISETP.NE.AND P0, PT, R2, 0x1, PT ;  /* 0x000000010200780c */ /* 0x000fe40003f05270 */
[----:B-1----:R-:W-:Y:S01]  /*5f20*/  SHF.R.U64 R8, R10, R8, R11 ;  /* 0x000000080a087219 */ /* 0x002fe2000000120b */
[----:B0-----:R-:W-:Y:S01]  /*5f30*/  VIADD R11, R21, 0xffffffff ;  /* 0xffffffff150b7836 */ /* 0x001fe20000000000 */
[----:B------:R-:W-:Y:S02]  /*5f40*/  SHF.L.U32 R25, R25, R30, RZ ;  /* 0x0000001e19197219 */ /* 0x000fe400000006ff */
[----:B------:R-:W-:Y:S01]  /*5f50*/  LOP3.LUT R5, R26, R27, RZ, 0xc0, !PT ;  /* 0x0000001b1a057212 */ /* 0x000fe200078ec0ff */
[----:B------:R-:W-:-:S04]  /*5f60*/  IMAD.MOV R7, RZ, RZ, -R8 ;  /* 0x000000ffff077224 */ /* 0x000fc800078e0a08 */
[----:B------:R-:W-:Y:S02]  /*5f70*/  IMAD R5, R25, R8, R5 ;  /* 0x0000000819057224 */ /* 0x000fe400078e0205 */
[----:B------:R-:W-:Y:S01]  /*5f80*/  @P0 IMAD R6, R9, R24, R4 ;  /* 0x0000001809060224 */ /* 0x000fe200078e0204 */
[----:B------:R-:W-:Y:S01]  /*5f90*/  LOP3.LUT R9, R20, R11, RZ, 0xc0, !PT ;  /* 0x0000000b14097212 */ /* 0x000fe200078ec0ff */
[----:B--2---:R-:W-:Y:S02]  /*5fa0*/  IMAD R4, R7, R23, R28 ;  /* 0x0000001707047224 */ /* 0x004fe400078e021c */
[----:B---3--:R-:W-:Y:S02]  /*5fb0*/  IMAD R6, R5, R29, R6 ;  /* 0x0000001d05067224 */ /* 0x008fe400078e0206 */
[----:B------:R-:W-:Y:S02]  /*5fc0*/  IMAD R5, R4, R21, R9 ;  /* 0x0000001504057224 */ /* 0x000fe400078e0209 */
[----:B------:R-:W-:-:S02]  /*5fd0*/  IMAD.MOV.U32 R8, RZ, RZ, 0x1 ;  /* 0x00000001ff087424 */ /* 0x000fc400078e00ff */
[----:B------:R-:W-:Y:S01]  /*5fe0*/  IMAD.MOV.U32 R7, RZ, RZ, R22 ;  /* 0x000000ffff077224 */ /* 0x000fe200078e0016 */
[----:B------:R-:W-:Y:S02]  /*5ff0*/  SEL R21, R5, R6, !P0 ;  /* 0x0000000605157207 */ /* 0x000fe40004000000 */
[----:B------:R-:W-:-:S07]  /*6000*/  SEL R20, R6, R5, !P0 ;  /* 0x0000000506147207 */ /* 0x000fce0004000000 */
.L_x_169:
[----:B------:R-:W-:-:S08]  /*6010*/  NOP ;  /* 0x0000000000007918 */ /* 0x000fd00000000000 */
[----:B------:R-:W0:-:S00]  /*6020*/  USETMAXREG.DEALLOC.CTAPOOL 0x28 ;  /* 0x00000028000079c8 */ /* 0x000e0000080e0500 */
[----:B0-----:R-:W-:-:S13]  /*6030*/  ISETP.NE.AND P0, PT, R3, RZ, PT ;  /* 0x000000ff0300720c */ /* 0x001fda0003f05270 */
[----:B------:R-:W-:Y:S05]  /*6040*/  @P0 EXIT ;  /* 0x000000000000094d */ /* 0x000fea0003800000 */
[----:B------:R-:W-:Y:S01]  /*6050*/  LOP3.LUT P0, RZ, R8, 0xff, RZ, 0xc0, !PT ;  /* 0x000000ff08ff7812 */ /* 0x000fe2000780c0ff */
[----:B------:R-:W-:Y:S02]  /*6060*/  IMAD.MOV.U32 R3, RZ, RZ, 0x1 ;  /* 0x00000001ff037424 */ /* 0x000fe400078e00ff */
[----:B------:R-:W-:-:S10]  /*6070*/  IMAD.MOV.U32 R8, RZ, RZ, RZ ;  /* 0x000000ffff087224 */ /* 0x000fd400078e00ff */
[----:B------:R-:W-:Y:S05]  /*6080*/  @!P0 BRA `(.L_x_172) ;  /* 0x0000000c00348947 */ /* 0x000fea0003800000 */
[----:B------:R-:W0:Y:S01]  /*6090*/  LDC R3, c[0x0][0x28c] ;  /* 0x0000a300ff037b82 */ /* 0x000e220000000800 */
[----:B------:R-:W1:Y:S01]  /*60a0*/  S2R R12, SR_CgaCtaId ;  /* 0x00000000000c7919 */ /* 0x000e620000008800 */
[----:B------:R-:W-:Y:S01]  /*60b0*/  ULDC UR5, c[0x0][0x658] ;  /* 0x0001960000057ab9 */ /* 0x000fe20000000800 */
[----:B------:R-:W-:Y:S01]  /*60c0*/  UMOV UR6, 0xffffffff ;  /* 0xffffffff00067882 */ /* 0x000fe20000000000 */
[----:B------:R-:W-:Y:S01]  /*60d0*/  BSSY B0, `(.L_x_172) ;  /* 0x00000c8000007945 */ /* 0x000fe20003800000 */
[----:B------:R-:W-:Y:S01]  /*60e0*/  USHF.L.U32 UR6, UR6, UR5, URZ ;  /* 0x0000000506067299 */ /* 0x000fe2000800063f */
[----:B------:R-:W-:Y:S01]  /*60f0*/  IMAD.MOV.U32 R10, RZ, RZ, 0x1 ;  /* 0x00000001ff0a7424 */ /* 0x000fe200078e00ff */
[----:B------:R-:W-:Y:S01]  /*6100*/  LOP3.LUT R9, R18, 0x2, RZ, 0xfc, !PT ;  /* 0x0000000212097812 */ /* 0x000fe200078efcff */
[----:B------:R-:W-:Y:S01]  /*6110*/  IMAD.MOV.U32 R8, RZ, RZ, RZ ;  /* 0x000000ffff087224 */ /* 0x000fe200078e00ff */
[----:B------:R-:W-:Y:S01]  /*6120*/  ULDC UR4, c[0x0][0x600] ;  /* 0x0001800000047ab9 */ /* 0x000fe20000000800 */
[----:B------:R-:W-:Y:S01]  /*6130*/  UMOV UR7, 0x1 ;  /* 0x0000000100077882 */ /* 0x000fe20000000000 */
[----:B------:R-:W-:-:S02]  /*6140*/  UIADD3 UR15, UR4, -0x1, URZ ;  /* 0xffffffff040f7890 */ /* 0x000fc4000fffe03f */
[----:B------:R-:W-:Y:S02]  /*6150*/  USHF.L.U32 UR17, UR7, UR5, URZ ;  /* 0x0000000507117299 */ /* 0x000fe4000800063f */
[----:B------:R-:W-:Y:S01]  /*6160*/  ULOP3.LUT UR16, URZ, UR6, URZ, 0x33, !UPT ;  /* 0x000000063f107292 */ /* 0x000fe2000f8e333f */
[----:B------:R-:W-:Y:S01]  /*6170*/  ULDC.64 UR20, c[0x0][0x198] ;  /* 0x0000660000147ab9 */ /* 0x000fe20000000a00 */
[----:B0-----:R-:W-:-:S05]  /*6180*/  VIADD R3, R3, 0x7f ;  /* 0x0000007f03037836 */ /* 0x001fca0000000000 */
[----:B------:R-:W-:-:S04]  /*6190*/  SHF.R.S32.HI R4, RZ, 0x1f, R3 ;  /* 0x0000001fff047819 */ /* 0x000fc80000011403 */
[----:B------:R-:W-:Y:S01]  /*61a0*/  LEA.HI R11, R4, R3, RZ, 0x7 ;  /* 0x00000003040b7211 */ /* 0x000fe200078f38ff */
[C---:B-1----:R-:W-:Y:S02]  /*61b0*/  IMAD.SHL.U32 R4, R12.reuse, 0x2000, RZ ;  /* 0x000020000c047824 */ /* 0x042fe400078e00ff */
[----:B------:R-:W-:Y:S01]  /*61c0*/  IMAD.SHL.U32 R12, R12, 0x40, RZ ;  /* 0x000000400c0c7824 */ /* 0x000fe200078e00ff */
[----:B------:R-:W-:Y:S01]  /*61d0*/  SHF.R.S32.HI R11, RZ, 0x7, R11 ;  /* 0x00000007ff0b7819 */ /* 0x000fe2000001140b */
[----:B------:R-:W-:Y:S01]  /*61e0*/  IMAD.MOV.U32 R3, RZ, RZ, 0x1 ;  /* 0x00000001ff037424 */ /* 0x000fe200078e00ff */
[----:B------:R-:W-:Y:S02]  /*61f0*/  LOP3.LUT R4, R4, 0x2000, RZ, 0xc0, !PT ;  /* 0x0000200004047812 */ /* 0x000fe400078ec0ff */
[----:B------:R-:W-:Y:S01]  /*6200*/  LOP3.LUT R12, R12, 0x40, RZ, 0xc0, !PT ;  /* 0x000000400c0c7812 */ /* 0x000fe200078ec0ff */
[----:B------:R-:W-:Y:S01]  /*6210*/  VIADD R19, R11, 0x1 ;  /* 0x000000010b137836 */ /* 0x000fe20000000000 */
[----:B------:R-:W-:-:S07]  /*6220*/  LOP3.LUT R13, R4, 0x1c180, RZ, 0xfc, !PT ;  /* 0x0001c180040d7812 */ /* 0x000fce00078efcff */
.L_x_183:
[----:B------:R-:W-:-:S03]  /*6230*/  UMOV UR4, 0xffffffff ;  /* 0xffffffff00047882 */ /* 0x000fc60000000000 */
[----:B------:R-:W-:Y:S05]  /*6240*/  BRA.DIV UR4, `(.L_x_173) ;  /* 0x0000001204187947 */ /* 0x000fea000b800000 */
[----:B------:R-:W-:-:S13]  /*6250*/  ELECT P6, URZ, PT ;  /* 0x00000000003f782f */ /* 0x000fda00038c0000 */
.L_x_197:
[----:B------:R-:W0:Y:S01]  /*6260*/  LDC R4, c[0x0][0x28c] ;  /* 0x0000a300ff047b82 */ /* 0x000e220000000800 */
[----:B------:R-:W-:Y:S01]  /*6270*/  BSSY B1, `(.L_x_174) ;  /* 0x0000038000017945 */ /* 0x000fe20003800000 */
[----:B0-----:R-:W-:-:S13]  /*6280*/  ISETP.LT.OR P6, PT, R4, 0x1, !P6 ;  /* 0x000000010400780c */ /* 0x001fda00077c1670 */
[----:B------:R-:W-:Y:S05]  /*6290*/  @P6 BRA `(.L_x_175) ;  /* 0x0000000000d46947 */ /* 0x000fea0003800000 */
[----:B------:R-:W-:Y:S02]  /*62a0*/  IMAD R21, R21, 0x80, R12 ;  /* 0x0000008015157824 */ /* 0x000fe400078e020c */
[----:B------:R-:W-:Y:S02]  /*62b0*/  IMAD.SHL.U32 R20, R20, 0x80, RZ ;  /* 0x0000008014147824 */ /* 0x000fe400078e00ff */
[----:B------:R-:W-:Y:S02]  /*62c0*/  IMAD.MOV.U32 R22, RZ, RZ, RZ ;  /* 0x000000ffff167224 */ /* 0x000fe400078e00ff */
[----:B------:R-:W-:Y:S02]  /*62d0*/  IMAD.MOV.U32 R4, RZ, RZ, R19 ;  /* 0x000000ffff047224 */ /* 0x000fe400078e0013 */
[----:B------:R-:W-:Y:S02]  /*62e0*/  IMAD.MOV.U32 R5, RZ, RZ, R3 ;  /* 0x000000ffff057224 */ /* 0x000fe400078e0003 */
[----:B------:R-:W-:-:S07]  /*62f0*/  IMAD.MOV.U32 R6, RZ, RZ, R8 ;  /* 0x000000ffff067224 */ /* 0x000fce00078e0008 */
.L_x_178:
[----:B------:R-:W0:Y:S01]  /*6300*/  S2R R15, SR_CgaCtaId ;  /* 0x00000000000f7919 */ /* 0x000e220000008800 */
[----:B------:R-:W-:Y:S02]  /*6310*/  MOV R14, 0x400 ;  /* 0x00000400000e7802 */ /* 0x000fe40000000f00 */
[----:B------:R-:W-:Y:S02]  /*6320*/  ISETP.NE.AND P1, PT, R0, RZ, PT ;  /* 0x000000ff0000720c */ /* 0x000fe40003f25270 */
[----:B0-----:R-:W-:Y:S02]  /*6330*/  LEA R25, R15, R14, 0x18 ;  /* 0x0000000e0f197211 */ /* 0x001fe400078ec0ff */
[----:B------:R-:W-:-:S09]  /*6340*/  SHF.L.U32 R14, R5, 0x1f, RZ ;  /* 0x0000001f050e7819 */ /* 0x000fd200000006ff */
[----:B------:R-:W0:Y:S01]  /*6350*/  @!P1 LDC R15, c[0x0][0x500] ;  /* 0x00014000ff0f9b82 */ /* 0x000e220000000800 */
[----:B------:R-:W-:-:S04]  /*6360*/  IMAD R23, R6, 0x8, R25 ;  /* 0x0000000806177824 */ /* 0x000fc800078e0219 */
[----:B------:R-:W1:Y:S02]  /*6370*/  SYNCS.PHASECHK.TRANS64.TRYWAIT P0, [R23+URZ+0x38], R14 ;  /* 0x0000380e170075a7 */ /* 0x000e64000800017f */
[----:B-1----:R-:W-:Y:S05]  /*6380*/  @!P0 BRA `(.L_x_176) ;  /* 0x0000000c00e88947 */ /* 0x002fea0003800000 */
.L_x_198:
[----:B-1----:R-:W-:Y:S01]  /*6390*/  PRMT R14, R9, 0x9910, RZ ;  /* 0x00009910090e7816 */ /* 0x002fe200000000ff */
[----:B0-----:R0:W-:Y:S03]  /*63a0*/  @!P1 SYNCS.ARRIVE.TRANS64 RZ, [R23+URZ], R15 ;  /* 0x0000000f17ff99a7 */ /* 0x0011e6000800003f */
[----:B------:R-:W-:-:S13]  /*63b0*/  ISETP.NE.AND P0, PT, R14, 0x2, PT ;  /* 0x000000020e00780c */ /* 0x000fda0003f05270 */
[----:B0-----:R-:W-:Y:S05]  /*63c0*/  @P0 BRA `(.L_x_177) ;  /* 0x0000000000040947 */ /* 0x001fea0003800000 */
[----:B------:R-:W-:Y:S01]  /*63d0*/  BPT.TRAP 0x1 ;  /* 0x000000040000795c */ /* 0x000fe20000300000 */
.L_x_177:
[----:B------:R-:W-:Y:S01]  /*63e0*/  R2UR UR13, R25 ;  /* 0x00000000190d72ca */ /* 0x000fe200000e0000 */
[C---:B------:R-:W-:Y:S01]  /*63f0*/  IMAD R25, R6.reuse, 0x4000, R25 ;  /* 0x0000400006197824 */ /* 0x040fe200078e0219 */
[----:B------:R-:W-:Y:S01]  /*6400*/  R2UR UR9, R23 ;  /* 0x00000000170972ca */ /* 0x000fe200000e0000 */
[----:B------:R-:W-:Y:S01]  /*6410*/  IMAD R14, R6, 0x4000, R13 ;  /* 0x00004000060e7824 */ /* 0x000fe200078e020d */
[----:B------:R-:W-:Y:S01]  /*6420*/  UIADD3 UR4, UP0, UR20, 0xf0, URZ ;  /* 0x000000f014047890 */ /* 0x000fe2000ff1e03f */
[----:B------:R-:W-:Y:S01]  /*6430*/  VIADD R4, R4, 0xffffffff ;  /* 0xffffffff04047836 */ /* 0x000fe20000000000 */
[----:B------:R-:W-:Y:S01]  /*6440*/  R2UR UR5, R25 ;  /* 0x00000000190572ca */ /* 0x000fe200000e0000 */
[----:B------:R-:W-:Y:S01]  /*6450*/  UIADD3 UR22, UP1, UR20, 0x1f0, URZ ;  /* 0x000001f014167890 */ /* 0x000fe2000ff3e03f */
[----:B------:R-:W-:Y:S01]  /*6460*/  R2UR UR8, R14 ;  /* 0x000000000e0872ca */ /* 0x000fe200000e0000 */
[----:B------:R-:W-:Y:S01]  /*6470*/  VIADD R6, R6, 0x1 ;  /* 0x0000000106067836 */ /* 0x000fe20000000000 */
[----:B------:R-:W-:Y:S01]  /*6480*/  R2UR UR11, R20 ;  /* 0x00000000140b72ca */ /* 0x000fe200000e0000 */
[----:B------:R-:W-:Y:S01]  /*6490*/  UIADD3.X UR23, URZ, UR21, URZ, UP1, !UPT ;  /* 0x000000153f177290 */ /* 0x000fe20008ffe43f */
[----:B------:R-:W-:Y:S01]  /*64a0*/  R2UR UR10, R22 ;  /* 0x00000000160a72ca */ /* 0x000fe200000e0000 */
[----:B------:R-:W-:Y:S01]  /*64b0*/  UMOV UR6, 0x0 ;  /* 0x0000000000067882 */ /* 0x000fe20000000000 */
[----:B------:R-:W-:Y:S01]  /*64c0*/  R2UR UR12, R7 ;  /* 0x00000000070c72ca */ /* 0x000fe200000e0000 */
[----:B------:R-:W-:Y:S01]  /*64d0*/  UMOV UR7, 0x10000000 ;  /* 0x1000000000077882 */ /* 0x000fe20000000000 */
[----:B------:R-:W-:Y:S01]  /*64e0*/  R2UR UR18, R21 ;  /* 0x00000000151272ca */ /* 0x000fe200000e0000 */
[----:B------:R-:W-:Y:S01]  /*64f0*/  UMOV UR19, 0x30000 ;  /* 0x0003000000137882 */ /* 0x000fe20000000000 */
[----:B------:R-:W-:Y:S01]  /*6500*/  ISETP.GT.AND P1, PT, R4, 0x1, PT ;  /* 0x000000010400780c */ /* 0x000fe20003f24270 */
[----:B------:R-:W-:Y:S01]  /*6510*/  UIADD3 UR14, UR5, 0x180, URZ ;  /* 0x00000180050e7890 */ /* 0x000fe2000fffe03f */
[----:B------:R-:W-:Y:S01]  /*6520*/  ISETP.NE.AND P0, PT, R6, 0x7, PT ;  /* 0x000000070600780c */ /* 0x000fe20003f05270 */
[----:B------:R-:W-:Y:S01]  /*6530*/  UIADD3.X UR5, URZ, UR21, URZ, UP0, !UPT ;  /* 0x000000153f057290 */ /* 0x000fe200087fe43f */
[----:B------:R-:W-:Y:S01]  /*6540*/  VIADD R22, R22, 0x80 ;  /* 0x0000008016167836 */ /* 0x000fe20000000000 */
[----:B------:R-:W-:Y:S01]  /*6550*/  UIADD3 UR13, UR13, UR8, URZ ;  /* 0x000000080d0d7290 */ /* 0x000fe2000fffe03f */
[----:B------:R-:W-:-:S02]  /*6560*/  SEL R14, RZ, 0x1, P0 ;  /* 0x00000001ff0e7807 */ /* 0x000fc40000000000 */
[----:B------:R-:W-:Y:S01]  /*6570*/  UMOV UR8, UR14 ;  /* 0x0000000e00087c82 */ /* 0x000fe20008000000 */
[----:B------:R-:W-:Y:S02]  /*6580*/  SEL R6, R6, RZ, P0 ;  /* 0x000000ff06067207 */ /* 0x000fe40000000000 */
[----:B------:R-:W-:Y:S01]  /*6590*/  LOP3.LUT R5, R5, R14, RZ, 0x3c, !PT ;  /* 0x0000000e05057212 */ /* 0x000fe200078e3cff */
[----:B------:R0:W-:Y:S02]  /*65a0*/  UTMALDG.3D [UR8], [UR4], desc[UR6] ;  /* 0x00000608040075b4 */ /* 0x0001e40008011000 */
[----:B0-----:R-:W-:Y:S01]  /*65b0*/  UMOV UR11, UR18 ;  /* 0x00000012000b7c82 */ /* 0x001fe20008000000 */
[----:B------:R-:W-:Y:S02]  /*65c0*/  UMOV UR8, UR13 ;  /* 0x0000000d00087c82 */ /* 0x000fe40008000000 */
[----:B------:R0:W-:Y:S02]  /*65d0*/  UTMALDG.3D.MULTICAST [UR8], [UR22], UR19, desc[UR6] ;  /* 0x00000608160073b4 */ /* 0x0001e40008011813 */
[----:B0-----:R-:W-:Y:S05]  /*65e0*/  @P1 BRA `(.L_x_178) ;  /* 0xfffffffc00441947 */ /* 0x001fea000383ffff */
.L_x_175:
[----:B------:R-:W-:Y:S05]  /*65f0*/  BSYNC B1 ;  /* 0x0000000000017941 */ /* 0x000fea0003800000 */
.L_x_174:
[----:B------:R-:W-:Y:S01]  /*6600*/  LOP3.LUT P1, RZ, R10, 0xff, RZ, 0xc0, !PT ;  /* 0x000000ff0aff7812 */ /* 0x000fe2000782c0ff */
[C---:B------:R-:W-:Y:S01]  /*6610*/  IMAD.IADD R15, R11.reuse, 0x1, R8 ;  /* 0x000000010b0f7824 */ /* 0x040fe200078e0208 */
[----:B------:R-:W-:Y:S01]  /*6620*/  ULDC.64 UR4, c[0x0][0x650] ;  /* 0x0001940000047ab9 */ /* 0x000fe20000000a00 */
[----:B------:R-:W-:Y:S01]  /*6630*/  ISETP.GE.U32.AND P2, PT, R11, 0x7, PT ;  /* 0x000000070b00780c */ /* 0x000fe20003f46070 */
[----:B------:R-:W-:Y:S01]  /*6640*/  BSSY B1, `(.L_x_179) ;  /* 0x000006e000017945 */ /* 0x000fe20003800000 */
[C---:B------:R-:W-:Y:S01]  /*6650*/  IMAD.WIDE.U32 R4, R15.reuse, 0x24924925, RZ ;  /* 0x249249250f047825 */ /* 0x040fe200078e00ff */
[----:B------:R-:W-:Y:S02]  /*6660*/  ISETP.GT.U32.AND P0, PT, R15, 0x6, PT ;  /* 0x000000060f00780c */ /* 0x000fe40003f04070 */
[----:B------:R-:W-:Y:S01]  /*6670*/  PRMT R10, RZ, 0x7610, R10 ;  /* 0x00007610ff0a7816 */ /* 0x000fe2000000000a */
[----:B------:R-:W-:Y:S01]  /*6680*/  IMAD.MOV.U32 R20, RZ, RZ, -0x1 ;  /* 0xffffffffff147424 */ /* 0x000fe200078e00ff */
[----:B------:R-:W-:Y:S01]  /*6690*/  ISETP.LT.U32.AND P0, PT, R11, 0x7, P0 ;  /* 0x000000070b00780c */ /* 0x000fe20000701070 */
[----:B------:R-:W-:-:S02]  /*66a0*/  IMAD.MOV.U32 R21, RZ, RZ, -0x1 ;  /* 0xffffffffff157424 */ /* 0x000fc400078e00ff */
[----:B------:R-:W0:Y:S01]  /*66b0*/  @P1 S2R R7, SR_CgaCtaId ;  /* 0x0000000000071919 */ /* 0x000e220000008800 */
[----:B------:R-:W-:Y:S02]  /*66c0*/  SEL R4, RZ, 0x1, !P0 ;  /* 0x00000001ff047807 */ /* 0x000fe40004000000 */
[----:B------:R-:W-:Y:S02]  /*66d0*/  IADD3 R16, P0, R16, UR36, RZ ;  /* 0x0000002410107c10 */ /* 0x000fe4000ff1e0ff */
[----:B------:R-:W-:Y:S02]  /*66e0*/  @P1 MOV R6, 0x400 ;  /* 0x0000040000061802 */ /* 0x000fe40000000f00 */
[----:B------:R-:W-:Y:S02]  /*66f0*/  IADD3.X R17, R17, UR42, RZ, P0, !PT ;  /* 0x0000002a11117c10 */ /* 0x000fe400087fe4ff */
[----:B------:R-:W-:Y:S02]  /*6700*/  ISETP.GE.U32.AND P0, PT, R16, UR4, PT ;  /* 0x0000000410007c0c */ /* 0x000fe4000bf06070 */
[----:B------:R-:W-:-:S02]  /*6710*/  LOP3.LUT R3, R3, R4, RZ, 0x3c, !PT ;  /* 0x0000000403037212 */ /* 0x000fc400078e3cff */
[----:B------:R-:W-:Y:S02]  /*6720*/  ISETP.GE.U32.AND.EX P0, PT, R17, UR5, PT, P0 ;  /* 0x0000000511007c0c */ /* 0x000fe4000bf06100 */
[----:B------:R-:W-:Y:S02]  /*6730*/  PRMT R4, RZ, 0x7610, R4 ;  /* 0x00007610ff047816 */ /* 0x000fe40000000004 */
[----:B0-----:R-:W-:Y:S01]  /*6740*/  @P1 LEA R6, R7, R6, 0x18 ;  /* 0x0000000607061211 */ /* 0x001fe200078ec0ff */
[----:B------:R-:W-:-:S03]  /*6750*/  IMAD.IADD R7, R15, 0x1, -R5 ;  /* 0x000000010f077824 */ /* 0x000fc600078e0a05 */
[----:B------:R0:W-:Y:S02]  /*6760*/  @P1 SYNCS.ARRIVE.TRANS64.A1T0 RZ, [R6+URZ+0x88], RZ ;  /* 0x000088ff06ff19a7 */ /* 0x0001e4000810003f */
[----:B------:R-:W-:-:S04]  /*6770*/  LEA.HI R7, R7, R5, RZ, 0x1f ;  /* 0x0000000507077211 */ /* 0x000fc800078ff8ff */
[----:B------:R-:W-:Y:S01]  /*6780*/  SHF.R.U32.HI R8, RZ, 0x2, R7 ;  /* 0x00000002ff087819 */ /* 0x000fe20000011607 */
[----:B------:R-:W-:-:S03]  /*6790*/  IMAD.MOV.U32 R7, RZ, RZ, -0x1 ;  /* 0xffffffffff077424 */ /* 0x000fc600078e00ff */
[----:B------:R-:W-:Y:S01]  /*67a0*/  @P2 LOP3.LUT R3, R3, 0x1, R8, 0x78, !PT ;  /* 0x0000000103032812 */ /* 0x000fe200078e7808 */
[----:B------:R-:W-:Y:S01]  /*67b0*/  IMAD R8, R8, -0x7, R15 ;  /* 0xfffffff908087824 */ /* 0x000fe200078e020f */
[----:B0-----:R-:W-:Y:S06]  /*67c0*/  @P0 BRA `(.L_x_180) ;  /* 0x0000000400540947 */ /* 0x001fec0003800000 */
[----:B------:R-:W0:Y:S01]  /*67d0*/  S2R R15, SR_CTAID.X ;  /* 0x00000000000f7919 */ /* 0x000e220000002500 */
[----:B------:R-:W-:Y:S01]  /*67e0*/  ULDC.64 UR4, c[0x0][0x628] ;  /* 0x00018a0000047ab9 */ /* 0x000fe20000000a00 */
[----:B------:R-:W-:Y:S01]  /*67f0*/  ULDC UR7, c[0x0][0x630] ;  /* 0x00018c0000077ab9 */ /* 0x000fe20000000800 */
[----:B------:R-:W-:Y:S01]  /*6800*/  ISETP.NE.U32.AND P0, PT, RZ, UR4, PT ;  /* 0x00000004ff007c0c */ /* 0x000fe2000bf05070 */
[----:B------:R-:W1:Y:S01]  /*6810*/  S2R R20, SR_CTAID.Y ;  /* 0x0000000000147919 */ /* 0x000e620000002600 */
[----:B------:R-:W-:Y:S01]  /*6820*/  ULDC UR8, c[0x0][0x150] ;  /* 0x0000540000087ab9 */ /* 0x000fe20000000800 */
[----:B------:R-:W-:Y:S01]  /*6830*/  IMAD.MOV.U32 R4, RZ, RZ, R16 ;  /* 0x000000ffff047224 */ /* 0x000fe200078e0010 */
[----:B------:R-:W-:Y:S01]  /*6840*/  ISETP.NE.AND.EX P0, PT, RZ, UR5, PT, P0 ;  /* 0x00000005ff007c0c */ /* 0x000fe2000bf05300 */
[----:B------:R-:W-:Y:S01]  /*6850*/  IMAD.MOV.U32 R5, RZ, RZ, R17 ;  /* 0x000000ffff057224 */ /* 0x000fe200078e0011 */
[----:B0-----:R-:W-:-:S11]  /*6860*/  I2FP.F32.U32 R22, R15 ;  /* 0x0000000f00167245 */ /* 0x001fd60000201000 */
[----:B------:R-:W-:Y:S05]  /*6870*/  @!P0 BRA `(.L_x_181) ;  /* 0x0000000000288947 */ /* 0x000fea0003800000 */
[----:B------:R-:W-:Y:S02]  /*6880*/  ULDC UR6, c[0x0][0x634] ;  /* 0x00018d0000067ab9 */ /* 0x000fe40000000800 */
[----:B------:R-:W-:-:S05]  /*6890*/  IADD3 R5, P0, R16, UR6, RZ ;  /* 0x0000000610057c10 */ /* 0x000fca000ff1e0ff */
[----:B------:R-:W-:-:S04]  /*68a0*/  IMAD.X R21, RZ, RZ, R17, P0 ;  /* 0x000000ffff157224 */ /* 0x000fc800000e0611 */
[----:B------:R-:W-:-:S04]  /*68b0*/  IMAD.WIDE.U32 R6, R21, UR4, RZ ;  /* 0x0000000415067c25 */ /* 0x000fc8000f8e00ff */
[----:B------:R-:W-:-:S04]  /*68c0*/  IMAD.WIDE.U32 R6, P0, R5, UR5, R6 ;  /* 0x0000000505067c25 */ /* 0x000fc8000f800006 */
[----:B------:R-:W-:-:S04]  /*68d0*/  IMAD.WIDE.U32 R4, R5, UR4, RZ ;  /* 0x0000000405047c25 */ /* 0x000fc8000f8e00ff */
[----:B------:R-:W-:Y:S01]  /*68e0*/  IMAD.MOV.U32 R4, RZ, RZ, R7 ;  /* 0x000000ffff047224 */ /* 0x000fe200078e0007 */
[----:B------:R-:W-:Y:S01]  /*68f0*/  IADD3 RZ, P1, R5, R6, RZ ;  /* 0x0000000605ff7210 */ /* 0x000fe20007f3e0ff */
[----:B------:R-:W-:-:S04]  /*6900*/  IMAD.X R5, RZ, RZ, RZ, P0 ;  /* 0x000000ffff057224 */ /* 0x000fc800000e06ff */
[----:B------:R-:W-:-:S08]  /*6910*/  IMAD.WIDE.U32.X R4, R21, UR5, R4, P1 ;  /* 0x0000000515047c25 */ /* 0x000fd000088e0404 */
.L_x_181:
[--C-:B------:R-:W-:Y:S01]  /*6920*/  SHF.R.U64 R14, R4, UR7, R5.reuse ;  /* 0x00000007040e7c19 */ /* 0x100fe20008001205 */
[----:B------:R-:W-:Y:S01]  /*6930*/  FMUL R22, R22, UR8 ;  /* 0x0000000816167c20 */ /* 0x000fe20008400000 */
[----:B------:R-:W-:Y:S01]  /*6940*/  SHF.R.U32.HI R4, RZ, UR7, R5 ;  /* 0x00000007ff047c19 */ /* 0x000fe20008011605 */
[----:B------:R-:W0:Y:S01]  /*6950*/  LDC R6, c[0x0][0x144] ;  /* 0x00005100ff067b82 */ /* 0x000e220000000800 */
[----:B------:R-:W-:Y:S01]  /*6960*/  IADD3 R5, P0, RZ, -R14, RZ ;  /* 0x8000000eff057210 */ /* 0x000fe20007f1e0ff */
[----:B------:R-:W-:Y:S01]  /*6970*/  ULDC UR6, c[0x0][0x154] ;  /* 0x0000550000067ab9 */ /* 0x000fe20000000800 */
[----:B-1----:R-:W-:Y:S01]  /*6980*/  I2FP.F32.U32 R7, R20 ;  /* 0x0000001400077245 */ /* 0x002fe20000201000 */
[----:B------:R-:W1:Y:S01]  /*6990*/  F2I.U32.TRUNC.NTZ R22, R22 ;  /* 0x0000001600167305 */ /* 0x000e62000020f000 */
[----:B------:R-:W-:Y:S01]  /*69a0*/  ULDC.64 UR4, c[0x0][0x620] ;  /* 0x0001880000047ab9 */ /* 0x000fe20000000a00 */
[----:B------:R-:W-:Y:S01]  /*69b0*/  IMAD.X R4, RZ, RZ, ~R4, P0 ;  /* 0x000000ffff047224 */ /* 0x000fe200000e0e04 */
[----:B------:R-:W-:Y:S01]  /*69c0*/  ISETP.NE.AND P2, PT, R2, 0x1, PT ;  /* 0x000000010200780c */ /* 0x000fe20003f45270 */
[----:B------:R-:W-:Y:S01]  /*69d0*/  FMUL R23, R7, UR6 ;  /* 0x0000000607177c20 */ /* 0x000fe20008400000 */
[----:B------:R-:W2:Y:S01]  /*69e0*/  LDC R25, c[0x0][0x148] ;  /* 0x00005200ff197b82 */ /* 0x000ea20000000800 */
[----:B------:R-:W-:Y:S01]  /*69f0*/  IMAD R4, R4, UR4, RZ ;  /* 0x0000000404047c24 */ /* 0x000fe2000f8e02ff */
[----:B------:R-:W-:-:S02]  /*6a00*/  ULDC.64 UR6, c[0x0][0x640] ;  /* 0x0001900000067ab9 */ /* 0x000fc40000000a00 */
[----:B------:R-:W-:Y:S01]  /*6a10*/  ISETP.NE.U32.AND P0, PT, RZ, UR6, PT ;  /* 0x00000006ff007c0c */ /* 0x000fe2000bf05070 */
[----:B------:R-:W3:Y:S01]  /*6a20*/  F2I.U32.TRUNC.NTZ R23, R23 ;  /* 0x0000001700177305 */ /* 0x000ee2000020f000 */
[C---:B------:R-:W-:Y:S02]  /*6a30*/  IMAD R7, R5.reuse, UR5, R4 ;  /* 0x0000000505077c24 */ /* 0x040fe4000f8e0204 */
[----:B------:R-:W-:Y:S01]  /*6a40*/  IMAD.WIDE.U32 R4, R5, UR4, R16 ;  /* 0x0000000405047c25 */ /* 0x000fe2000f8e0010 */
[----:B------:R-:W-:Y:S01]  /*6a50*/  ULDC UR4, c[0x0][0x618] ;  /* 0x0001860000047ab9 */ /* 0x000fe20000000800 */
[----:B------:R-:W-:Y:S02]  /*6a60*/  ISETP.NE.AND.EX P0, PT, RZ, UR7, PT, P0 ;  /* 0x00000007ff007c0c */ /* 0x000fe4000bf05300 */
[----:B------:R-:W-:Y:S02]  /*6a70*/  IMAD.IADD R5, R5, 0x1, R7 ;  /* 0x0000000105057824 */ /* 0x000fe400078e0207 */
[----:B-1----:R-:W-:-:S03]  /*6a80*/  IMAD.MOV R22, RZ, RZ, -R22 ;  /* 0x000000ffff167224 */ /* 0x002fc600078e0a16 */
[----:B------:R-:W-:Y:S01]  /*6a90*/  SHF.R.U64 R21, R4, UR4, R5 ;  /* 0x0000000404157c19 */ /* 0x000fe20008001205 */
[----:B0-----:R-:W-:Y:S01]  /*6aa0*/  IMAD R15, R6, R22, R15 ;  /* 0x00000016060f7224 */ /* 0x001fe200078e020f */
[----:B------:R-:W-:Y:S01]  /*6ab0*/  SHF.R.U32.HI R4, RZ, UR4, R5 ;  /* 0x00000004ff047c19 */ /* 0x000fe20008011605 */
[----:B------:R-:W-:Y:S01]  /*6ac0*/  ULDC UR4, c[0x0][0x608] ;  /* 0x0001820000047ab9 */ /* 0x000fe20000000800 */
[----:B---3--:R-:W-:Y:S02]  /*6ad0*/  IMAD.MOV R6, RZ, RZ, -R23 ;  /* 0x000000ffff067224 */ /* 0x008fe400078e0a17 */
[--C-:B------:R-:W-:Y:S02]  /*6ae0*/  SHF.R.U64 R22, R21, UR4, R4.reuse ;  /* 0x0000000415167c19 */ /* 0x100fe40008001204 */
[----:B------:R-:W-:Y:S01]  /*6af0*/  SHF.R.U32.HI R5, RZ, UR4, R4 ;  /* 0x00000004ff057c19 */ /* 0x000fe20008011604 */
[----:B------:R-:W-:Y:S01]  /*6b00*/  ULDC UR4, c[0x0][0x658] ;  /* 0x0001960000047ab9 */ /* 0x000fe20000000800 */
[----:B--2---:R-:W-:-:S02]  /*6b10*/  @P2 IMAD R15, R25, R6, R20 ;  /* 0x00000006190f2224 */ /* 0x004fc400078e0214 */
[--C-:B------:R-:W-:Y:S02]  /*6b20*/  SHF.R.U64 R20, R22, UR4, R5.reuse ;  /* 0x0000000416147c19 */ /* 0x100fe40008001205 */
[----:B------:R-:W-:-:S03]  /*6b30*/  SHF.R.U32.HI R23, RZ, UR4, R5 ;  /* 0x00000004ff177c19 */ /* 0x000fc60008011605 */
[----:B------:R-:W-:Y:S02]  /*6b40*/  IMAD.MOV.U32 R6, RZ, RZ, R20 ;  /* 0x000000ffff067224 */ /* 0x000fe400078e0014 */
[----:B------:R-:W-:Y:S01]  /*6b50*/  IMAD.MOV.U32 R5, RZ, RZ, R23 ;  /* 0x000000ffff057224 */ /* 0x000fe200078e0017 */
[----:B------:R-:W-:Y:S06]  /*6b60*/  @!P0 BRA `(.L_x_182) ;  /* 0x00000000002c8947 */ /* 0x000fec0003800000 */
        /* <DEDUP_REMOVED lines=9> */
[----:B------:R-:W-:-:S04]  /*6c00*/  IMAD.WIDE.U32.X R4, R23, UR7, R4, P1 ;  /* 0x0000000717047c25 */ /* 0x000fc800088e0404 */
[----:B------:R-:W-:-:S07]  /*6c10*/  IMAD.MOV.U32 R6, RZ, RZ, R4 ;  /* 0x000000ffff067224 */ /* 0x000fce00078e0004 */
.L_x_182:
[----:B------:R-:W-:Y:S01]  /*6c20*/  ULDC UR4, c[0x0][0x648] ;  /* 0x0001920000047ab9 */ /* 0x000fe20000000800 */
[----:B------:R-:W-:Y:S01]  /*6c30*/  LOP3.LUT R4, R22, UR16, RZ, 0xc0, !PT ;  /* 0x0000001016047c12 */ /* 0x000fe2000f8ec0ff */
[----:B------:R-:W-:Y:S01]  /*6c40*/  ULDC UR5, c[0x0][0x610] ;  /* 0x0001840000057ab9 */ /* 0x000fe20000000800 */
[----:B------:R-:W-:Y:S01]  /*6c50*/  SHF.R.U64 R5, R6, UR4, R5 ;  /* 0x0000000406057c19 */ /* 0x000fe20008001205 */
[----:B------:R-:W-:Y:S01]  /*6c60*/  ULDC UR4, c[0x0][0x638] ;  /* 0x00018e0000047ab9 */ /* 0x000fe20000000800 */
[----:B------:R-:W-:-:S03]  /*6c70*/  LOP3.LUT R21, R21, UR15, RZ, 0xc0, !PT ;  /* 0x0000000f15157c12 */ /* 0x000fc6000f8ec0ff */
[----:B------:R-:W-:Y:S02]  /*6c80*/  IMAD.MOV R7, RZ, RZ, -R5 ;  /* 0x000000ffff077224 */ /* 0x000fe400078e0a05 */
[----:B------:R-:W-:Y:S02]  /*6c90*/  IMAD R4, R5, UR17, R4 ;  /* 0x0000001105047c24 */ /* 0x000fe4000f8e0204 */
[----:B------:R-:W-:Y:S01]  /*6ca0*/  IMAD R20, R7, UR4, R20 ;  /* 0x0000000407147c24 */ /* 0x000fe2000f8e0214 */
[----:B------:R-:W-:Y:S01]  /*6cb0*/  ULDC UR4, c[0x0][0x600] ;  /* 0x0001800000047ab9 */ /* 0x000fe20000000800 */
[----:B------:R-:W-:Y:S02]  /*6cc0*/  IMAD R15, R4, UR5, R15 ;  /* 0x00000005040f7c24 */ /* 0x000fe4000f8e020f */
[----:B------:R-:W-:Y:S02]  /*6cd0*/  IMAD R20, R20, UR4, R21 ;  /* 0x0000000414147c24 */ /* 0x000fe4000f8e0215 */
[----:B------:R-:W-:-:S02]  /*6ce0*/  IMAD.MOV.U32 R4, RZ, RZ, 0x1 ;  /* 0x00000001ff047424 */ /* 0x000fc400078e00ff */
[----:B------:R-:W-:Y:S01]  /*6cf0*/  IMAD.MOV.U32 R7, RZ, RZ, R14 ;  /* 0x000000ffff077224 */ /* 0x000fe200078e000e */
[----:B------:R-:W-:Y:S02]  /*6d00*/  SEL R21, R20, R15, !P2 ;  /* 0x0000000f14157207 */ /* 0x000fe40005000000 */
[----:B------:R-:W-:-:S07]  /*6d10*/  SEL R20, R15, R20, !P2 ;  /* 0x000000140f147207 */ /* 0x000fce0005000000 */
.L_x_180:
[----:B------:R-:W-:Y:S05]  /*6d20*/  BSYNC B1 ;  /* 0x0000000000017941 */ /* 0x000fea0003800000 */
.L_x_179:
[----:B------:R-:W-:-:S13]  /*6d30*/  LOP3.LUT P0, RZ, R4, 0xff, RZ, 0xc0, !PT ;  /* 0x000000ff04ff7812 */ /* 0x000fda000780c0ff */
[----:B------:R-:W-:Y:S05]  /*6d40*/  @P0 BRA `(.L_x_183) ;  /* 0xfffffff400380947 */ /* 0x000fea000383ffff */
[----:B------:R-:W-:Y:S05]  /*6d50*/  BSYNC B0 ;  /* 0x0000000000007941 */ /* 0x000fea0003800000 */
.L_x_172:
[----:B------:R-:W-:-:S03]  /*6d60*/  UMOV UR4, 0xffffffff ;  /* 0xffffffff00047882 */ /* 0x000fc60000000000 */
[----:B------:R-:W-:Y:S05]  /*6d70*/  BRA.DIV UR4, `(.L_x_184) ;  /* 0x0000000604807947 */ /* 0x000fea000b800000 */
[----:B------:R-:W-:-:S13]  /*6d80*/  ELECT P6, URZ, PT ;  /* 0x00000000003f782f */ /* 0x000fda00038c0000 */
.L_x_201:
[----:B------:R-:W-:Y:S04]  /*6d90*/  BSSY B0, `(.L_x_185) ;  /* 0x0000046000007945 */ /* 0x000fe80003800000 */
[----:B------:R-:W-:Y:S05]  /*6da0*/  @!P6 BRA `(.L_x_186) ;  /* 0x000000040010e947 */ /* 0x000fea0003800000 */
[----:B------:R-:W-:-:S04]  /*6db0*/  LOP3.LUT R18, R18, 0x2, RZ, 0xfc, !PT ;  /* 0x0000000212127812 */ /* 0x000fc800078efcff */
[----:B------:R-:W-:-:S13]  /*6dc0*/  ISETP.NE.AND P0, PT, R18, 0x3, PT ;  /* 0x000000031200780c */ /* 0x000fda0003f05270 */
[----:B------:R-:W-:Y:S05]  /*6dd0*/  @!P0 BRA `(.L_x_187) ;  /* 0x0000000000048947 */ /* 0x000fea0003800000 */
[----:B------:R-:W-:Y:S01]  /*6de0*/  BPT.TRAP 0x1 ;  /* 0x000000040000795c */ /* 0x000fe20000300000 */
.L_x_187:
[----:B------:R-:W0:Y:S01]  /*6df0*/  S2R R5, SR_CgaCtaId ;  /* 0x0000000000057919 */ /* 0x000e220000008800 */
[----:B------:R-:W-:Y:S02]  /*6e00*/  MOV R0, 0x400 ;  /* 0x0000040000007802 */ /* 0x000fe40000000f00 */
[----:B------:R-:W-:Y:S02]  /*6e10*/  SHF.L.U32 R2, R3, 0x1f, RZ ;  /* 0x0000001f03027819 */ /* 0x000fe400000006ff */
[----:B0-----:R-:W-:-:S05]  /*6e20*/  LEA R5, R5, R0, 0x18 ;  /* 0x0000000005057211 */ /* 0x001fca00078ec0ff */
[----:B------:R-:W-:-:S04]  /*6e30*/  VIADD R5, R5, 0x38 ;  /* 0x0000003805057836 */ /* 0x000fc80000000000 */
[C---:B------:R-:W-:Y:S02]  /*6e40*/  IMAD R7, R8.reuse, 0x8, R5 ;  /* 0x0000000808077824 */ /* 0x040fe400078e0205 */
[----:B------:R-:W-:Y:S02]  /*6e50*/  VIADD R8, R8, 0x1 ;  /* 0x0000000108087836 */ /* 0x000fe40000000000 */
[----:B------:R-:W0:Y:S03]  /*6e60*/  SYNCS.PHASECHK.TRANS64.TRYWAIT P0, [R7+URZ], R2 ;  /* 0x00000002070075a7 */ /* 0x000e26000800017f */
[----:B------:R-:W-:-:S04]  /*6e70*/  ISETP.NE.AND P1, PT, R8, 0x7, PT ;  /* 0x000000070800780c */ /* 0x000fc80003f25270 */
[----:B------:R-:W-:Y:S02]  /*6e80*/  SEL R0, RZ, 0x1, P1 ;  /* 0x00000001ff007807 */ /* 0x000fe40000800000 */
[----:B------:R-:W-:Y:S02]  /*6e90*/  SEL R8, R8, RZ, P1 ;  /* 0x000000ff08087207 */ /* 0x000fe40000800000 */
[----:B------:R-:W-:-:S03]  /*6ea0*/  LOP3.LUT R9, R3, R0, RZ, 0x3c, !PT ;  /* 0x0000000003097212 */ /* 0x000fc600078e3cff */
[----:B------:R-:W-:Y:S01]  /*6eb0*/  IMAD R6, R8, 0x8, R5 ;  /* 0x0000000808067824 */ /* 0x000fe200078e0205 */
[----:B------:R-:W-:Y:S01]  /*6ec0*/  SHF.L.U32 R3, R9, 0x1f, RZ ;  /* 0x0000001f09037819 */ /* 0x000fe200000006ff */
[----:B0-----:R-:W-:Y:S06]  /*6ed0*/  @!P0 BRA `(.L_x_188) ;  /* 0x0000000400488947 */ /* 0x001fec0003800000 */
.L_x_202:
[----:B------:R-:W1:Y:S01]  /*6ee0*/  SYNCS.PHASECHK.TRANS64.TRYWAIT P0, [R6+URZ], R3 ;  /* 0x00000003060075a7 */ /* 0x000e62000800017f */
[----:B------:R-:W-:-:S05]  /*6ef0*/  VIADD R0, R8, 0x1 ;  /* 0x0000000108007836 */ /* 0x000fca0000000000 */
[----:B------:R-:W-:-:S04]  /*6f00*/  ISETP.NE.AND P1, PT, R0, 0x7, PT ;  /* 0x000000070000780c */ /* 0x000fc80003f25270 */
[----:B0-----:R-:W-:Y:S02]  /*6f10*/  SEL R2, RZ, 0x1, P1 ;  /* 0x00000001ff027807 */ /* 0x001fe40000800000 */
[----:B------:R-:W-:Y:S02]  /*6f20*/  SEL R0, R0, RZ, P1 ;  /* 0x000000ff00007207 */ /* 0x000fe40000800000 */
[----:B------:R-:W-:-:S03]  /*6f30*/  LOP3.LUT R9, R9, R2, RZ, 0x3c, !PT ;  /* 0x0000000209097212 */ /* 0x000fc600078e3cff */
[----:B------:R-:W-:Y:S01]  /*6f40*/  IMAD R7, R0, 0x8, R5 ;  /* 0x0000000800077824 */ /* 0x000fe200078e0205 */
[----:B------:R-:W-:Y:S01]  /*6f50*/  SHF.L.U32 R4, R9, 0x1f, RZ ;  /* 0x0000001f09047819 */ /* 0x000fe200000006ff */
[----:B-1----:R-:W-:Y:S06]  /*6f60*/  @!P0 BRA `(.L_x_189) ;  /* 0x0000000400388947 */ /* 0x002fec0003800000 */
.L_x_203:
[----:B------:R-:W1:Y:S01]  /*6f70*/  SYNCS.PHASECHK.TRANS64.TRYWAIT P0, [R7+URZ], R4 ;  /* 0x00000004070075a7 */ /* 0x000e62000800017f */
[----:B------:R-:W-:-:S05]  /*6f80*/  VIADD R0, R0, 0x1 ;  /* 0x0000000100007836 */ /* 0x000fca0000000000 */
[----:B------:R-:W-:-:S04]  /*6f90*/  ISETP.NE.AND P1, PT, R0, 0x7, PT ;  /* 0x000000070000780c */ /* 0x000fc80003f25270 */
[----:B------:R-:W-:Y:S02]  /*6fa0*/  SEL R2, RZ, 0x1, P1 ;  /* 0x00000001ff027807 */ /* 0x000fe40000800000 */
[----:B------:R-:W-:Y:S02]  /*6fb0*/  SEL R0, R0, RZ, P1 ;  /* 0x000000ff00007207 */ /* 0x000fe40000800000 */
[----:B------:R-:W-:-:S03]  /*6fc0*/  LOP3.LUT R9, R9, R2, RZ, 0x3c, !PT ;  /* 0x0000000209097212 */ /* 0x000fc600078e3cff */
[----:B0-----:R-:W-:Y:S01]  /*6fd0*/  IMAD R6, R0, 0x8, R5 ;  /* 0x0000000800067824 */ /* 0x001fe200078e0205 */
[----:B------:R-:W-:Y:S01]  /*6fe0*/  SHF.L.U32 R3, R9, 0x1f, RZ ;  /* 0x0000001f09037819 */ /* 0x000fe200000006ff */
[----:B-1----:R-:W-:Y:S06]  /*6ff0*/  @!P0 BRA `(.L_x_190) ;  /* 0x0000000400288947 */ /* 0x002fec0003800000 */
.L_x_204:
        /* <DEDUP_REMOVED lines=9> */
.L_x_205:
        /* <DEDUP_REMOVED lines=9> */
.L_x_206:
[----:B------:R-:W1:Y:S01]  /*7120*/  SYNCS.PHASECHK.TRANS64.TRYWAIT P0, [R6+URZ], R3 ;  /* 0x00000003060075a7 */ /* 0x000e62000800017f */
[----:B------:R-:W-:-:S05]  /*7130*/  VIADD R0, R0, 0x1 ;  /* 0x0000000100007836 */ /* 0x000fca0000000000 */
[----:B------:R-:W-:-:S04]  /*7140*/  ISETP.NE.AND P1, PT, R0, 0x7, PT ;  /* 0x000000070000780c */ /* 0x000fc80003f25270 */
[----:B------:R-:W-:Y:S02]  /*7150*/  SEL R2, RZ, 0x1, P1 ;  /* 0x00000001ff027807 */ /* 0x000fe40000800000 */
[----:B------:R-:W-:Y:S02]  /*7160*/  SEL R0, R0, RZ, P1 ;  /* 0x000000ff00007207 */ /* 0x000fe40000800000 */
[----:B------:R-:W-:Y:S01]  /*7170*/  LOP3.LUT R2, R9, R2, RZ, 0x3c, !PT ;  /* 0x0000000209027212 */ /* 0x000fe200078e3cff */
[----:B-1----:R-:W-:Y:S06]  /*7180*/  @!P0 BRA `(.L_x_193) ;  /* 0x0000000400008947 */ /* 0x002fec0003800000 */
.L_x_207:
[----:B------:R-:W-:Y:S01]  /*7190*/  IMAD R5, R0, 0x8, R5 ;  /* 0x0000000800057824 */ /* 0x000fe200078e0205 */
[----:B------:R-:W-:-:S07]  /*71a0*/  SHF.L.U32 R0, R2, 0x1f, RZ ;  /* 0x0000001f02007819 */ /* 0x000fce00000006ff */
.L_x_194:
[----:B--2---:R2:W3:Y:S02]  /*71b0*/  SYNCS.PHASECHK.TRANS64.TRYWAIT P0, [R5+URZ], R0 ;  /* 0x00000000050075a7 */ /* 0x0044e4000800017f */
[----:B---3--:R-:W-:Y:S05]  /*71c0*/  @!P0 NANOSLEEP.SYNCS 0x989680 ;  /* 0x009896800000895d */ /* 0x008fea0003900000 */
[----:B------:R-:W3:Y:S02]  /*71d0*/  @!P0 SYNCS.PHASECHK.TRANS64 P0, [R5+URZ], R0 ;  /* 0x00000000050085a7 */ /* 0x000ee4000800007f */
[----:B---3--:R-:W-:Y:S05]  /*71e0*/  @!P0 BRA `(.L_x_194) ;  /* 0xfffffffc00f08947 */ /* 0x008fea000383ffff */
.L_x_186:
[----:B------:R-:W-:Y:S05]  /*71f0*/  BSYNC B0 ;  /* 0x0000000000007941 */ /* 0x000fea0003800000 */
.L_x_185:
[----:B------:R-:W-:Y:S05]  /*7200*/  EXIT ;  /* 0x000000000000794d */ /* 0x000fea0003800000 */
.L_x_21:
[----:B-1----:R1:W2:Y:S02]  /*7210*/  SYNCS.PHASECHK.TRANS64.TRYWAIT P1, [R3+URZ], R0 ;  /* 0x00000000030075a7 */ /* 0x0022a4000802017f */
[----:B--2---:R-:W-:Y:S05]  /*7220*/  @!P1 NANOSLEEP.SYNCS 0x989680 ;  /* 0x009896800000995d */ /* 0x004fea0003900000 */
[----:B------:R-:W2:Y:S02]  /*7230*/  @!P1 SYNCS.PHASECHK.TRANS64 P1, [R3+URZ], R0 ;  /* 0x00000000030095a7 */ /* 0x000ea4000802007f */
[----:B--2---:R-:W-:Y:S05]  /*7240*/  @!P1 BRA `(.L_x_21) ;  /* 0xfffffffc00f09947 */ /* 0x004fea000383ffff */
[----:B------:R-:W-:Y:S05]  /*7250*/  BRA `(.L_x_20) ;  /* 0xffffffa400647947 */ /* 0x000fea000383ffff */
.L_x_26:
[----:B-1----:R1:W2:Y:S02]  /*7260*/  SYNCS.PHASECHK.TRANS64.TRYWAIT P1, [R5+URZ], R4 ;  /* 0x00000004050075a7 */ /* 0x0022a4000802017f */
[----:B--2---:R-:W-:Y:S05]  /*7270*/  @!P1 NANOSLEEP.SYNCS 0x989680 ;  /* 0x009896800000995d */ /* 0x004fea0003900000 */
[----:B------:R-:W2:Y:S02]  /*7280*/  @!P1 SYNCS.PHASECHK.TRANS64 P1, [R5+URZ], R4 ;  /* 0x00000004050095a7 */ /* 0x000ea4000802007f */
[----:B--2---:R-:W-:Y:S05]  /*7290*/  @!P1 BRA `(.L_x_26) ;  /* 0xfffffffc00f09947 */ /* 0x004fea000383ffff */
[----:B------:R-:W-:Y:S05]  /*72a0*/  BRA `(.L_x_25) ;  /* 0xffffffa800407947 */ /* 0x000fea000383ffff */
.L_x_173:
[----:B------:R-:W-:Y:S01]  /*72b0*/  BSSY B1, `(.L_x_195) ;  /* 0x0000006000017945 */ /* 0x000fe20003800000 */
[----:B------:R-:W-:-:S07]  /*72c0*/  IMAD.MOV.U32 R15, RZ, RZ, -0x1 ;  /* 0xffffffffff0f7424 */ /* 0x000fce00078e00ff */
[----:B------:R-:W-:Y:S05]  /*72d0*/  WARPSYNC.COLLECTIVE R15, `(.L_x_196) ;  /* 0x000000000f0c7348 */ /* 0x000fea0003c00000 */
[----:B------:R-:W-:Y:S02]  /*72e0*/  ELECT P6, UR62, PT ;  /* 0x00000000003e782f */ /* 0x000fe400038c0000 */
[----:B------:R-:W-:Y:S01]  /*72f0*/  MOV R14, UR62 ;  /* 0x0000003e000e7c02 */ /* 0x000fe20008000f00 */
[----:B------:R-:W-:Y:S10]  /*7300*/  ENDCOLLECTIVE ;  /* 0x000000000000791b */ /* 0x000ff40003800000 */
.L_x_196:
[----:B------:R-:W-:Y:S05]  /*7310*/  BSYNC B1 ;  /* 0x0000000000017941 */ /* 0x000fea0003800000 */
.L_x_195:
[----:B------:R-:W-:Y:S05]  /*7320*/  BRA `(.L_x_197) ;  /* 0xffffffec00cc7947 */ /* 0x000fea000383ffff */
.L_x_176:
[----:B-1----:R1:W2:Y:S02]  /*7330*/  SYNCS.PHASECHK.TRANS64.TRYWAIT P0, [R23+URZ+0x38], R14 ;  /* 0x0000380e170075a7 */ /* 0x0022a4000800017f */
[----:B--2---:R-:W-:Y:S05]  /*7340*/  @!P0 NANOSLEEP.SYNCS 0x989680 ;  /* 0x009896800000895d */ /* 0x004fea0003900000 */
[----:B------:R-:W2:Y:S02]  /*7350*/  @!P0 SYNCS.PHASECHK.TRANS64 P0, [R23+URZ+0x38], R14 ;  /* 0x0000380e170085a7 */ /* 0x000ea4000800007f */
[----:B--2---:R-:W-:Y:S05]  /*7360*/  @!P0 BRA `(.L_x_176) ;  /* 0xfffffffc00f08947 */ /* 0x004fea000383ffff */
[----:B------:R-:W-:Y:S05]  /*7370*/  BRA `(.L_x_198) ;  /* 0xfffffff000047947 */ /* 0x000fea000383ffff */
.L_x_184:
[----:B------:R-:W-:Y:S01]  /*7380*/  BSSY B0, `(.L_x_199) ;  /* 0x0000006000007945 */ /* 0x000fe20003800000 */
[----:B------:R-:W-:-:S07]  /*7390*/  IMAD.MOV.U32 R15, RZ, RZ, -0x1 ;  /* 0xffffffffff0f7424 */ /* 0x000fce00078e00ff */
[----:B------:R-:W-:Y:S05]  /*73a0*/  WARPSYNC.COLLECTIVE R15, `(.L_x_200) ;  /* 0x000000000f0c7348 */ /* 0x000fea0003c00000 */
[----:B------:R-:W-:Y:S02]  /*73b0*/  ELECT P6, UR62, PT ;  /* 0x00000000003e782f */ /* 0x000fe400038c0000 */
[----:B------:R-:W-:Y:S01]  /*73c0*/  MOV R14, UR62 ;  /* 0x0000003e000e7c02 */ /* 0x000fe20008000f00 */
[----:B------:R-:W-:Y:S10]  /*73d0*/  ENDCOLLECTIVE ;  /* 0x000000000000791b */ /* 0x000ff40003800000 */
.L_x_200:
[----:B------:R-:W-:Y:S05]  /*73e0*/  BSYNC B0 ;  /* 0x0000000000007941 */ /* 0x000fea0003800000 */
.L_x_199:
[----:B------:R-:W-:Y:S05]  /*73f0*/  BRA `(.L_x_201) ;  /* 0xfffffff800647947 */ /* 0x000fea000383ffff */
.L_x_188:
[----:B0-----:R0:W1:Y:S02]  /*7400*/  SYNCS.PHASECHK.TRANS64.TRYWAIT P0, [R7+URZ], R2 ;  /* 0x00000002070075a7 */ /* 0x001064000800017f */
[----:B-1----:R-:W-:Y:S05]  /*7410*/  @!P0 NANOSLEEP.SYNCS 0x989680 ;  /* 0x009896800000895d */ /* 0x002fea0003900000 */
[----:B------:R-:W1:Y:S02]  /*7420*/  @!P0 SYNCS.PHASECHK.TRANS64 P0, [R7+URZ], R2 ;  /* 0x00000002070085a7 */ /* 0x000e64000800007f */
[----:B-1----:R-:W-:Y:S05]  /*7430*/  @!P0 BRA `(.L_x_188) ;  /* 0xfffffffc00f08947 */ /* 0x002fea000383ffff */
[----:B------:R-:W-:Y:S05]  /*7440*/  BRA `(.L_x_202) ;  /* 0xfffffff800a47947 */ /* 0x000fea000383ffff */
.L_x_189:
[----:B0-----:R0:W1:Y:S02]  /*7450*/  SYNCS.PHASECHK.TRANS64.TRYWAIT P0, [R6+URZ], R3 ;  /* 0x00000003060075a7 */ /* 0x001064000800017f */
[----:B-1----:R-:W-:Y:S05]  /*7460*/  @!P0 NANOSLEEP.SYNCS 0x989680 ;  /* 0x009896800000895d */ /* 0x002fea0003900000 */
[----:B------:R-:W1:Y:S02]  /*7470*/  @!P0 SYNCS.PHASECHK.TRANS64 P0, [R6+URZ], R3 ;  /* 0x00000003060085a7 */ /* 0x000e64000800007f */
[----:B-1----:R-:W-:Y:S05]  /*7480*/  @!P0 BRA `(.L_x_189) ;  /* 0xfffffffc00f08947 */ /* 0x002fea000383ffff */
[----:B------:R-:W-:Y:S05]  /*7490*/  BRA `(.L_x_203) ;  /* 0xfffffff800b47947 */ /* 0x000fea000383ffff */
.L_x_190:
[----:B0-----:R0:W1:Y:S02]  /*74a0*/  SYNCS.PHASECHK.TRANS64.TRYWAIT P0, [R7+URZ], R4 ;  /* 0x00000004070075a7 */ /* 0x001064000800017f */
[----:B-1----:R-:W-:Y:S05]  /*74b0*/  @!P0 NANOSLEEP.SYNCS 0x989680 ;  /* 0x009896800000895d */ /* 0x002fea0003900000 */
[----:B------:R-:W1:Y:S02]  /*74c0*/  @!P0 SYNCS.PHASECHK.TRANS64 P0, [R7+URZ], R4 ;  /* 0x00000004070085a7 */ /* 0x000e64000800007f */
[----:B-1----:R-:W-:Y:S05]  /*74d0*/  @!P0 BRA `(.L_x_190) ;  /* 0xfffffffc00f08947 */ /* 0x002fea000383ffff */
[----:B------:R-:W-:Y:S05]  /*74e0*/  BRA `(.L_x_204) ;  /* 0xfffffff800c47947 */ /* 0x000fea000383ffff */
.L_x_191:
[----:B0-----:R0:W1:Y:S02]  /*74f0*/  SYNCS.PHASECHK.TRANS64.TRYWAIT P0, [R6+URZ], R3 ;  /* 0x00000003060075a7 */ /* 0x001064000800017f */
[----:B-1----:R-:W-:Y:S05]  /*7500*/  @!P0 NANOSLEEP.SYNCS 0x989680 ;  /* 0x009896800000895d */ /* 0x002fea0003900000 */
[----:B------:R-:W1:Y:S02]  /*7510*/  @!P0 SYNCS.PHASECHK.TRANS64 P0, [R6+URZ], R3 ;  /* 0x00000003060085a7 */ /* 0x000e64000800007f */
[----:B-1----:R-:W-:Y:S05]  /*7520*/  @!P0 BRA `(.L_x_191) ;  /* 0xfffffffc00f08947 */ /* 0x002fea000383ffff */
[----:B------:R-:W-:Y:S05]  /*7530*/  BRA `(.L_x_205) ;  /* 0xfffffff800d47947 */ /* 0x000fea000383ffff */
.L_x_192:
[----:B0-----:R0:W1:Y:S02]  /*7540*/  SYNCS.PHASECHK.TRANS64.TRYWAIT P0, [R7+URZ], R4 ;  /* 0x00000004070075a7 */ /* 0x001064000800017f */
[----:B-1----:R-:W-:Y:S05]  /*7550*/  @!P0 NANOSLEEP.SYNCS 0x989680 ;  /* 0x009896800000895d */ /* 0x002fea0003900000 */
[----:B------:R-:W1:Y:S02]  /*7560*/  @!P0 SYNCS.PHASECHK.TRANS64 P0, [R7+URZ], R4 ;  /* 0x00000004070085a7 */ /* 0x000e64000800007f */
[----:B-1----:R-:W-:Y:S05]  /*7570*/  @!P0 BRA `(.L_x_192) ;  /* 0xfffffffc00f08947 */ /* 0x002fea000383ffff */
[----:B------:R-:W-:Y:S05]  /*7580*/  BRA `(.L_x_206) ;  /* 0xfffffff800e47947 */ /* 0x000fea000383ffff */
.L_x_193:
[----:B-1----:R1:W2:Y:S02]  /*7590*/  SYNCS.PHASECHK.TRANS64.TRYWAIT P0, [R6+URZ], R3 ;  /* 0x00000003060075a7 */ /* 0x0022a4000800017f */
[----:B--2---:R-:W-:Y:S05]  /*75a0*/  @!P0 NANOSLEEP.SYNCS 0x989680 ;  /* 0x009896800000895d */ /* 0x004fea0003900000 */
[----:B------:R-:W2:Y:S02]  /*75b0*/  @!P0 SYNCS.PHASECHK.TRANS64 P0, [R6+URZ], R3 ;  /* 0x00000003060085a7 */ /* 0x000ea4000800007f */
[----:B--2---:R-:W-:Y:S05]  /*75c0*/  @!P0 BRA `(.L_x_193) ;  /* 0xfffffffc00f08947 */ /* 0x004fea000383ffff */
[----:B------:R-:W-:Y:S05]  /*75d0*/  BRA `(.L_x_207) ;  /* 0xfffffff800ec7947 */ /* 0x000fea000383ffff */
.L_x_208:
[----:B------:R-:W-:-:S00]  /*75e0*/  BRA `(.L_x_208) ;  /* 0xfffffffc00fc7947 */ /* 0x000fc0000383ffff */
[----:B------:R-:W-:-:S00]  /*75f0*/  NOP ;  /* 0x0000000000007918 */ /* 0x000fc00000000000 */
        /* <DEDUP_REMOVED lines=8> */
.L_x_209:


//--------------------- .nv.global.init           --------------------------
	.section	.nv.global.init,"aw",@progbits
.nv.global.init:
	.type		$str$22,@object
	.size		$str$22,($str$23 - $str$22)
$str$22:
        /*0000*/ 	.byte	0x6b, 0x5f, 0x74, 0x69, 0x6c, 0x65, 0x5f, 0x63, 0x6f, 0x75, 0x6e, 0x74, 0x20, 0x3e, 0x3d, 0x20
        /*0010*/ 	.byte	0x31, 0x00
	.type		$str$23,@object
	.size		$str$23,(__unnamed_1 - $str$23)
$str$23:
        /*0012*/ 	.byte	0x2f, 0x74, 0x6d, 0x70, 0x2f, 0x63, 0x75, 0x74, 0x6c, 0x61, 0x73, 0x73, 0x5f, 0x73, 0x77, 0x65
        /*0022*/ 	.byte	0x65, 0x70, 0x5f, 0x73, 0x72, 0x63, 0x2f, 0x69, 0x6e, 0x63, 0x6c, 0x75, 0x64, 0x65, 0x2f, 0x63
        /*0032*/ 	.byte	0x75, 0x74, 0x6c, 0x61, 0x73, 0x73, 0x2f, 0x67, 0x65, 0x6d, 0x6d, 0x2f, 0x63, 0x6f, 0x6c, 0x6c
        /*0042*/ 	.byte	0x65, 0x63, 0x74, 0x69, 0x76, 0x65, 0x2f, 0x73, 0x6d, 0x39, 0x30, 0x5f, 0x6d, 0x6d, 0x61, 0x5f
        /*0052*/ 	.byte	0x74, 0x6d, 0x61, 0x5f, 0x67, 0x6d, 0x6d, 0x61, 0x5f, 0x73, 0x73, 0x5f, 0x77, 0x61, 0x72, 0x70
        /*0062*/ 	.byte	0x73, 0x70, 0x65, 0x63, 0x69, 0x61, 0x6c, 0x69, 0x7a, 0x65, 0x64, 0x2e, 0x68, 0x70, 0x70, 0x00
	.type		__unnamed_1,@object
	.size		__unnamed_1,(.L_0 - __unnamed_1)
__unnamed_1:
        /*0072*/ 	.byte	0x76, 0x6f, 0x69, 0x64, 0x20, 0x63, 0x75, 0x74, 0x6c, 0x61, 0x73, 0x73, 0x3a, 0x3a, 0x67, 0x65
        /* <DEDUP_REMOVED lines=172> */
        /*0b42*/ 	.byte	0x74, 0x65, 0x3a, 0x3a, 0x69, 0x64, 0x65, 0x6e, 0x74, 0x69, 0x74, 0x79, 0x5d, 0x00
.L_0:


//--------------------- .nv.shared._ZN7cutlass13device_kernelINS_4gemm6kernel13GemmUniversalIN4cute5tupleIJiiiiEEENS1_10collective13CollectiveMmaINS1_34MainloopSm90TmaGmmaWarpSpecializedILi7ENS5_IJNS4_1CILi2EEENSA_ILi1EEESC_EEENS1_35KernelTmaWarpSpecializedCooperativeEEENS5_IJNSA_ILi128EEESG_SG_EEEaNS5_IJlSC_lEEEaSI_NS4_8TiledMMAINS4_8MMA_AtomIJNS4_4SM904GMMA27MMA_64x128x32_S32S8S8_SS_TNEEEENS4_6LayoutISD_NS5_IJSC_NSA_ILi0EEESQ_EEEEENS5_IJNS4_10UnderscoreEST_ST_EEEEENS4_13SM90_TMA_LOADENS4_14ComposedLayoutINS4_7SwizzleILi3ELi4ELi3EEENS4_18smem_ptr_flag_bitsILi8EEENSP_INS5_IJNSA_ILi8EEESG_EEENS5_IJSG_SC_EEEEEEEvNS4_8identityENS4_23SM90_TMA_LOAD_MULTICASTES16_vS17_EENS_8epilogue10collective6detail29Sm90TmaWarpSpecializedAdapterINS1B_15DefaultEpilogueIaSI_SI_NS1A_6thread17LinearCombinationIaLi1EiiLNS1F_9ScaleType4KindE0ELNS_15FloatRoundStyleE2EaEENS1_15EpilogueDefaultEEEEEvvEEEEvNT_6ParamsE --------------------------
	.section	.nv.shared._ZN7cutlass13device_kernelINS_4gemm6kernel13GemmUniversalIN4cute5tupleIJiiiiEEENS1_10collective13CollectiveMmaINS1_34MainloopSm90TmaGmmaWarpSpecializedILi7ENS5_IJNS4_1CILi2EEENSA_ILi1EEESC_EEENS1_35KernelTmaWarpSpecializedCooperativeEEENS5_IJNSA_ILi128EEESG_SG_EEEaNS5_IJlSC_lEEEaSI_NS4_8TiledMMAINS4_8MMA_AtomIJNS4_4SM904GMMA27MMA_64x128x32_S32S8S8_SS_TNEEEENS4_6LayoutISD_NS5_IJSC_NSA_ILi0EEESQ_EEEEENS5_IJNS4_10UnderscoreEST_ST_EEEEENS4_13SM90_TMA_LOADENS4_14ComposedLayoutINS4_7SwizzleILi3ELi4ELi3EEENS4_18smem_ptr_flag_bitsILi8EEENSP_INS5_IJNSA_ILi8EEESG_EEENS5_IJSG_SC_EEEEEEEvNS4_8identityENS4_23SM90_TMA_LOAD_MULTICASTES16_vS17_EENS_8epilogue10collective6detail29Sm90TmaWarpSpecializedAdapterINS1B_15DefaultEpilogueIaSI_SI_NS1A_6thread17LinearCombinationIaLi1EiiLNS1F_9ScaleType4KindE0ELNS_15FloatRoundStyleE2EaEENS1_15EpilogueDefaultEEEEEvvEEEEvNT_6ParamsE,"aw",@nobits
	.sectionflags	@""
	.align	16
	.zero		1024


//--------------------- .nv.shared.reserved.0     --------------------------
	.section	.nv.shared.reserved.0,"aw",@nobits
	.weak		__nv_reservedSMEM_offset_0_alias
	.size		__nv_reservedSMEM_offset_0_alias, 0, 0
	.other		__nv_reservedSMEM_offset_0_alias,@"STO_CUDA_RESERVED_SHARED STV_DEFAULT"
__nv_reservedSMEM_offset_0_alias:
	.zero		0


//--------------------- .nv.global                --------------------------
	.section	.nv.global,"aw",@nobits
.nv.global:
	.type		_ZN39_INTERNAL_110fa7ac_4_k_cu_0608c7d8_48324cute1_E,@object
	.size		_ZN39_INTERNAL_110fa7ac_4_k_cu_0608c7d8_48324cute1_E,(_ZN39_INTERNAL_110fa7ac_4_k_cu_0608c7d8_48324cuda3std3__45__cpo6cbeginE - _ZN39_INTERNAL_110fa7ac_4_k_cu_0608c7d8_48324cute1_E)
_ZN39_INTERNAL_110fa7ac_4_k_cu_0608c7d8_48324cute1_E:
	.zero		1
	.type		_ZN39_INTERNAL_110fa7ac_4_k_cu_0608c7d8_48324cuda3std3__45__cpo6cbeginE,@object
	.size		_ZN39_INTERNAL_110fa7ac_4_k_cu_0608c7d8_48324cuda3std3__45__cpo6cbeginE,(_ZN39_INTERNAL_110fa7ac_4_k_cu_0608c7d8_48324cuda3std3__48in_placeE - _ZN39_INTERNAL_110fa7ac_4_k_cu_0608c7d8_48324cuda3std3__45__cpo6cbeginE)
_ZN39_INTERNAL_110fa7ac_4_k_cu_0608c7d8_48324cuda3std3__45__cpo6cbeginE:
	.zero		1
	.type		_ZN39_INTERNAL_110fa7ac_4_k_cu_0608c7d8_48324cuda3std3__48in_placeE,@object
	.size		_ZN39_INTERNAL_110fa7ac_4_k_cu_0608c7d8_48324cuda3std3__48in_placeE,(_ZN39_INTERNAL_110fa7ac_4_k_cu_0608c7d8_48324cuda3std6ranges3__45__cpo9iter_moveE - _ZN39_INTERNAL_110fa7ac_4_k_cu_0608c7d8_48324cuda3std3__48in_placeE)
_ZN39_INTERNAL_110fa7ac_4_k_cu_0608c7d8_48324cuda3std3__48in_placeE:
	.zero		1
	.type		_ZN39_INTERNAL_110fa7ac_4_k_cu_0608c7d8_48324cuda3std6ranges3__45__cpo9iter_moveE,@object
	.size		_ZN39_INTERNAL_110fa7ac_4_k_cu_0608c7d8_48324cuda3std6ranges3__45__cpo9iter_moveE,(_ZN39_INTERNAL_110fa7ac_4_k_cu_0608c7d8_48324cuda3std3__45__cpo5beginE - _ZN39_INTERNAL_110fa7ac_4_k_cu_0608c7d8_48324cuda3std6ranges3__45__cpo9iter_moveE)
_ZN39_INTERNAL_110fa7ac_4_k_cu_0608c7d8_48324cuda3std6ranges3__45__cpo9iter_moveE:
	.zero		1
	.type		_ZN39_INTERNAL_110fa7ac_4_k_cu_0608c7d8_48324cuda3std3__45__cpo5beginE,@object
	.size		_ZN39_INTERNAL_110fa7ac_4_k_cu_0608c7d8_48324cuda3std3__45__cpo5beginE,(_ZN39_INTERNAL_110fa7ac_4_k_cu_0608c7d8_48324cuda3std3__441_GLOBAL__N__110fa7ac_4_k_cu_0608c7d8_48326ignoreE - _ZN39_INTERNAL_110fa7ac_4_k_cu_0608c7d8_48324cuda3std3__45__cpo5beginE)
_ZN39_INTERNAL_110fa7ac_4_k_cu_0608c7d8_48324cuda3std3__45__cpo5beginE:
	.zero		1
	.type		_ZN39_INTERNAL_110fa7ac_4_k_cu_0608c7d8_48324cuda3std3__441_GLOBAL__N__110fa7ac_4_k_cu_0608c7d8_48326ignoreE,@object
	.size		_ZN39_INTERNAL_110fa7ac_4_k_cu_0608c7d8_48324cuda3std3__441_GLOBAL__N__110fa7ac_4_k_cu_0608c7d8_48326ignoreE,(_ZN39_INTERNAL_110fa7ac_4_k_cu_0608c7d8_48324cute7productE - _ZN39_INTERNAL_110fa7ac_4_k_cu_0608c7d8_48324cuda3std3__441_GLOBAL__N__110fa7ac_4_k_cu_0608c7d8_48326ignoreE)
_ZN39_INTERNAL_110fa7ac_4_k_cu_0608c7d8_48324cuda3std3__441_GLOBAL__N__110fa7ac_4_k_cu_0608c7d8_48326ignoreE:
	.zero		1
	.type		_ZN39_INTERNAL_110fa7ac_4_k_cu_0608c7d8_48324cute7productE,@object
	.size		_ZN39_INTERNAL_110fa7ac_4_k_cu_0608c7d8_48324cute7productE,(_ZN39_INTERNAL_110fa7ac_4_k_cu_0608c7d8_48324cuda3std3__45__cpo3endE - _ZN39_INTERNAL_110fa7ac_4_k_cu_0608c7d8_48324cute7productE)
_ZN39_INTERNAL_110fa7ac_4_k_cu_0608c7d8_48324cute7productE:
	.zero		1
	.type		_ZN39_INTERNAL_110fa7ac_4_k_cu_0608c7d8_48324cuda3std3__45__cpo3endE,@object
	.size		_ZN39_INTERNAL_110fa7ac_4_k_cu_0608c7d8_48324cuda3std3__45__cpo3endE,(_ZN39_INTERNAL_110fa7ac_4_k_cu_0608c7d8_48324cuda3std3__419piecewise_constructE - _ZN39_INTERNAL_110fa7ac_4_k_cu_0608c7d8_48324cuda3std3__45__cpo3endE)
_ZN39_INTERNAL_110fa7ac_4_k_cu_0608c7d8_48324cuda3std3__45__cpo3endE:
	.zero		1
	.type		_ZN39_INTERNAL_110fa7ac_4_k_cu_0608c7d8_48324cuda3std3__419piecewise_constructE,@object
	.size		_ZN39_INTERNAL_110fa7ac_4_k_cu_0608c7d8_48324cuda3std3__419piecewise_constructE,(_ZN39_INTERNAL_110fa7ac_4_k_cu_0608c7d8_48324cuda3std3__45__cpo4cendE - _ZN39_INTERNAL_110fa7ac_4_k_cu_0608c7d8_48324cuda3std3__419piecewise_constructE)
_ZN39_INTERNAL_110fa7ac_4_k_cu_0608c7d8_48324cuda3std3__419piecewise_constructE:
	.zero		1
	.type		_ZN39_INTERNAL_110fa7ac_4_k_cu_0608c7d8_48324cuda3std3__45__cpo4cendE,@object
	.size		_ZN39_INTERNAL_110fa7ac_4_k_cu_0608c7d8_48324cuda3std3__45__cpo4cendE,(_ZN39_INTERNAL_110fa7ac_4_k_cu_0608c7d8_48324cuda3std6ranges3__45__cpo4swapE - _ZN39_INTERNAL_110fa7ac_4_k_cu_0608c7d8_48324cuda3std3__45__cpo4cendE)
_ZN39_INTERNAL_110fa7ac_4_k_cu_0608c7d8_48324cuda3std3__45__cpo4cendE:
	.zero		1
	.type		_ZN39_INTERNAL_110fa7ac_4_k_cu_0608c7d8_48324cuda3std6ranges3__45__cpo4swapE,@object
	.size		_ZN39_INTERNAL_110fa7ac_4_k_cu_0608c7d8_48324cuda3std6ranges3__45__cpo4swapE,(.L_8 - _ZN39_INTERNAL_110fa7ac_4_k_cu_0608c7d8_48324cuda3std6ranges3__45__cpo4swapE)
_ZN39_INTERNAL_110fa7ac_4_k_cu_0608c7d8_48324cuda3std6ranges3__45__cpo4swapE:
	.zero		1
.L_8:


//--------------------- .nv.constant0._ZN7cutlass13device_kernelINS_4gemm6kernel13GemmUniversalIN4cute5tupleIJiiiiEEENS1_10collective13CollectiveMmaINS1_34MainloopSm90TmaGmmaWarpSpecializedILi7ENS5_IJNS4_1CILi2EEENSA_ILi1EEESC_EEENS1_35KernelTmaWarpSpecializedCooperativeEEENS5_IJNSA_ILi128EEESG_SG_EEEaNS5_IJlSC_lEEEaSI_NS4_8TiledMMAINS4_8MMA_AtomIJNS4_4SM904GMMA27MMA_64x128x32_S32S8S8_SS_TNEEEENS4_6LayoutISD_NS5_IJSC_NSA_ILi0EEESQ_EEEEENS5_IJNS4_10UnderscoreEST_ST_EEEEENS4_13SM90_TMA_LOADENS4_14ComposedLayoutINS4_7SwizzleILi3ELi4ELi3EEENS4_18smem_ptr_flag_bitsILi8EEENSP_INS5_IJNSA_ILi8EEESG_EEENS5_IJSG_SC_EEEEEEEvNS4_8identityENS4_23SM90_TMA_LOAD_MULTICASTES16_vS17_EENS_8epilogue10collective6detail29Sm90TmaWarpSpecializedAdapterINS1B_15DefaultEpilogueIaSI_SI_NS1A_6thread17LinearCombinationIaLi1EiiLNS1F_9ScaleType4KindE0ELNS_15FloatRoundStyleE2EaEENS1_15EpilogueDefaultEEEEEvvEEEEvNT_6ParamsE --------------------------
	.section	.nv.constant0._ZN7cutlass13device_kernelINS_4gemm6kernel13GemmUniversalIN4cute5tupleIJiiiiEEENS1_10collective13CollectiveMmaINS1_34MainloopSm90TmaGmmaWarpSpecializedILi7ENS5_IJNS4_1CILi2EEENSA_ILi1EEESC_EEENS1_35KernelTmaWarpSpecializedCooperativeEEENS5_IJNSA_ILi128EEESG_SG_EEEaNS5_IJlSC_lEEEaSI_NS4_8TiledMMAINS4_8MMA_AtomIJNS4_4SM904GMMA27MMA_64x128x32_S32S8S8_SS_TNEEEENS4_6LayoutISD_NS5_IJSC_NSA_ILi0EEESQ_EEEEENS5_IJNS4_10UnderscoreEST_ST_EEEEENS4_13SM90_TMA_LOADENS4_14ComposedLayoutINS4_7SwizzleILi3ELi4ELi3EEENS4_18smem_ptr_flag_bitsILi8EEENSP_INS5_IJNSA_ILi8EEESG_EEENS5_IJSG_SC_EEEEEEEvNS4_8identityENS4_23SM90_TMA_LOAD_MULTICASTES16_vS17_EENS_8epilogue10collective6detail29Sm90TmaWarpSpecializedAdapterINS1B_15DefaultEpilogueIaSI_SI_NS1A_6thread17LinearCombinationIaLi1EiiLNS1F_9ScaleType4KindE0ELNS_15FloatRoundStyleE2EaEENS1_15EpilogueDefaultEEEEEvvEEEEvNT_6ParamsE,"a",@progbits
	.sectionflags	@""
	.align	4
.nv.constant0._ZN7cutlass13device_kernelINS_4gemm6kernel13GemmUniversalIN4cute5tupleIJiiiiEEENS1_10collective13CollectiveMmaINS1_34MainloopSm90TmaGmmaWarpSpecializedILi7ENS5_IJNS4_1CILi2EEENSA_ILi1EEESC_EEENS1_35KernelTmaWarpSpecializedCooperativeEEENS5_IJNSA_ILi128EEESG_SG_EEEaNS5_IJlSC_lEEEaSI_NS4_8TiledMMAINS4_8MMA_AtomIJNS4_4SM904GMMA27MMA_64x128x32_S32S8S8_SS_TNEEEENS4_6LayoutISD_NS5_IJSC_NSA_ILi0EEESQ_EEEEENS5_IJNS4_10UnderscoreEST_ST_EEEEENS4_13SM90_TMA_LOADENS4_14ComposedLayoutINS4_7SwizzleILi3ELi4ELi3EEENS4_18smem_ptr_flag_bitsILi8EEENSP_INS5_IJNSA_ILi8EEESG_EEENS5_IJSG_SC_EEEEEEEvNS4_8identityENS4_23SM90_TMA_LOAD_MULTICASTES16_vS17_EENS_8epilogue10collective6detail29Sm90TmaWarpSpecializedAdapterINS1B_15DefaultEpilogueIaSI_SI_NS1A_6thread17LinearCombinationIaLi1EiiLNS1F_9ScaleType4KindE0ELNS_15FloatRoundStyleE2EaEENS1_15EpilogueDefaultEEEEEvvEEEEvNT_6ParamsE:
	.zero		1664


//--------------------- SYMBOLS --------------------------

	.type		.nv.reservedSmem.offset0,@object
	.size		.nv.reservedSmem.offset0,0x4
	.type		__assertfail,@function
